//
// Generated by NVIDIA NVVM Compiler
//
// Compiler Build ID: CL-36424714
// Cuda compilation tools, release 13.0, V13.0.88
// Based on NVVM 20.0.0
//

.version 9.0
.target sm_100
.address_size 64

	// .globl	cu_apply_gaussian_filter
// _ZZ24cu_apply_gaussian_filterE6kernel has been demoted

.visible .entry cu_apply_gaussian_filter(
	.param .u64 .ptr .align 1 cu_apply_gaussian_filter_param_0,
	.param .u64 .ptr .align 1 cu_apply_gaussian_filter_param_1,
	.param .u32 cu_apply_gaussian_filter_param_2,
	.param .u32 cu_apply_gaussian_filter_param_3,
	.param .u64 .ptr .align 1 cu_apply_gaussian_filter_param_4
)
{
	.reg .pred 	%p<38>;
	.reg .b32 	%r<41>;
	.reg .b32 	%f<25>;
	.reg .b64 	%rd<23>;
	.reg .b64 	%fd<174>;
	// demoted variable
	.shared .align 8 .b8 _ZZ24cu_apply_gaussian_filterE6kernel[392];
	ld.param.u64 	%rd3, [cu_apply_gaussian_filter_param_0];
	ld.param.u64 	%rd2, [cu_apply_gaussian_filter_param_1];
	ld.param.u32 	%r13, [cu_apply_gaussian_filter_param_2];
	ld.param.u32 	%r12, [cu_apply_gaussian_filter_param_3];
	ld.param.u64 	%rd4, [cu_apply_gaussian_filter_param_4];
	cvta.to.global.u64 	%rd5, %rd4;
	cvta.to.global.u64 	%rd1, %rd3;
	ld.global.f64 	%fd61, [%rd5];
	st.shared.f64 	[_ZZ24cu_apply_gaussian_filterE6kernel], %fd61;
	ld.global.f64 	%fd62, [%rd5+8];
	st.shared.f64 	[_ZZ24cu_apply_gaussian_filterE6kernel+8], %fd62;
	ld.global.f64 	%fd63, [%rd5+16];
	st.shared.f64 	[_ZZ24cu_apply_gaussian_filterE6kernel+16], %fd63;
	ld.global.f64 	%fd64, [%rd5+24];
	st.shared.f64 	[_ZZ24cu_apply_gaussian_filterE6kernel+24], %fd64;
	ld.global.f64 	%fd65, [%rd5+32];
	st.shared.f64 	[_ZZ24cu_apply_gaussian_filterE6kernel+32], %fd65;
	ld.global.f64 	%fd66, [%rd5+40];
	st.shared.f64 	[_ZZ24cu_apply_gaussian_filterE6kernel+40], %fd66;
	ld.global.f64 	%fd67, [%rd5+48];
	st.shared.f64 	[_ZZ24cu_apply_gaussian_filterE6kernel+48], %fd67;
	ld.global.f64 	%fd68, [%rd5+56];
	st.shared.f64 	[_ZZ24cu_apply_gaussian_filterE6kernel+56], %fd68;
	ld.global.f64 	%fd69, [%rd5+64];
	st.shared.f64 	[_ZZ24cu_apply_gaussian_filterE6kernel+64], %fd69;
	ld.global.f64 	%fd70, [%rd5+72];
	st.shared.f64 	[_ZZ24cu_apply_gaussian_filterE6kernel+72], %fd70;
	ld.global.f64 	%fd71, [%rd5+80];
	st.shared.f64 	[_ZZ24cu_apply_gaussian_filterE6kernel+80], %fd71;
	ld.global.f64 	%fd72, [%rd5+88];
	st.shared.f64 	[_ZZ24cu_apply_gaussian_filterE6kernel+88], %fd72;
	ld.global.f64 	%fd73, [%rd5+96];
	st.shared.f64 	[_ZZ24cu_apply_gaussian_filterE6kernel+96], %fd73;
	ld.global.f64 	%fd74, [%rd5+104];
	st.shared.f64 	[_ZZ24cu_apply_gaussian_filterE6kernel+104], %fd74;
	ld.global.f64 	%fd75, [%rd5+112];
	st.shared.f64 	[_ZZ24cu_apply_gaussian_filterE6kernel+112], %fd75;
	ld.global.f64 	%fd76, [%rd5+120];
	st.shared.f64 	[_ZZ24cu_apply_gaussian_filterE6kernel+120], %fd76;
	ld.global.f64 	%fd77, [%rd5+128];
	st.shared.f64 	[_ZZ24cu_apply_gaussian_filterE6kernel+128], %fd77;
	ld.global.f64 	%fd78, [%rd5+136];
	st.shared.f64 	[_ZZ24cu_apply_gaussian_filterE6kernel+136], %fd78;
	ld.global.f64 	%fd79, [%rd5+144];
	st.shared.f64 	[_ZZ24cu_apply_gaussian_filterE6kernel+144], %fd79;
	ld.global.f64 	%fd80, [%rd5+152];
	st.shared.f64 	[_ZZ24cu_apply_gaussian_filterE6kernel+152], %fd80;
	ld.global.f64 	%fd81, [%rd5+160];
	st.shared.f64 	[_ZZ24cu_apply_gaussian_filterE6kernel+160], %fd81;
	ld.global.f64 	%fd82, [%rd5+168];
	st.shared.f64 	[_ZZ24cu_apply_gaussian_filterE6kernel+168], %fd82;
	ld.global.f64 	%fd83, [%rd5+176];
	st.shared.f64 	[_ZZ24cu_apply_gaussian_filterE6kernel+176], %fd83;
	ld.global.f64 	%fd84, [%rd5+184];
	st.shared.f64 	[_ZZ24cu_apply_gaussian_filterE6kernel+184], %fd84;
	ld.global.f64 	%fd85, [%rd5+192];
	st.shared.f64 	[_ZZ24cu_apply_gaussian_filterE6kernel+192], %fd85;
	ld.global.f64 	%fd86, [%rd5+200];
	st.shared.f64 	[_ZZ24cu_apply_gaussian_filterE6kernel+200], %fd86;
	ld.global.f64 	%fd87, [%rd5+208];
	st.shared.f64 	[_ZZ24cu_apply_gaussian_filterE6kernel+208], %fd87;
	ld.global.f64 	%fd88, [%rd5+216];
	st.shared.f64 	[_ZZ24cu_apply_gaussian_filterE6kernel+216], %fd88;
	ld.global.f64 	%fd89, [%rd5+224];
	st.shared.f64 	[_ZZ24cu_apply_gaussian_filterE6kernel+224], %fd89;
	ld.global.f64 	%fd90, [%rd5+232];
	st.shared.f64 	[_ZZ24cu_apply_gaussian_filterE6kernel+232], %fd90;
	ld.global.f64 	%fd91, [%rd5+240];
	st.shared.f64 	[_ZZ24cu_apply_gaussian_filterE6kernel+240], %fd91;
	ld.global.f64 	%fd92, [%rd5+248];
	st.shared.f64 	[_ZZ24cu_apply_gaussian_filterE6kernel+248], %fd92;
	ld.global.f64 	%fd93, [%rd5+256];
	st.shared.f64 	[_ZZ24cu_apply_gaussian_filterE6kernel+256], %fd93;
	ld.global.f64 	%fd94, [%rd5+264];
	st.shared.f64 	[_ZZ24cu_apply_gaussian_filterE6kernel+264], %fd94;
	ld.global.f64 	%fd95, [%rd5+272];
	st.shared.f64 	[_ZZ24cu_apply_gaussian_filterE6kernel+272], %fd95;
	ld.global.f64 	%fd96, [%rd5+280];
	st.shared.f64 	[_ZZ24cu_apply_gaussian_filterE6kernel+280], %fd96;
	ld.global.f64 	%fd97, [%rd5+288];
	st.shared.f64 	[_ZZ24cu_apply_gaussian_filterE6kernel+288], %fd97;
	ld.global.f64 	%fd98, [%rd5+296];
	st.shared.f64 	[_ZZ24cu_apply_gaussian_filterE6kernel+296], %fd98;
	ld.global.f64 	%fd99, [%rd5+304];
	st.shared.f64 	[_ZZ24cu_apply_gaussian_filterE6kernel+304], %fd99;
	ld.global.f64 	%fd100, [%rd5+312];
	st.shared.f64 	[_ZZ24cu_apply_gaussian_filterE6kernel+312], %fd100;
	ld.global.f64 	%fd101, [%rd5+320];
	st.shared.f64 	[_ZZ24cu_apply_gaussian_filterE6kernel+320], %fd101;
	ld.global.f64 	%fd102, [%rd5+328];
	st.shared.f64 	[_ZZ24cu_apply_gaussian_filterE6kernel+328], %fd102;
	ld.global.f64 	%fd103, [%rd5+336];
	st.shared.f64 	[_ZZ24cu_apply_gaussian_filterE6kernel+336], %fd103;
	ld.global.f64 	%fd104, [%rd5+344];
	st.shared.f64 	[_ZZ24cu_apply_gaussian_filterE6kernel+344], %fd104;
	ld.global.f64 	%fd105, [%rd5+352];
	st.shared.f64 	[_ZZ24cu_apply_gaussian_filterE6kernel+352], %fd105;
	ld.global.f64 	%fd106, [%rd5+360];
	st.shared.f64 	[_ZZ24cu_apply_gaussian_filterE6kernel+360], %fd106;
	ld.global.f64 	%fd107, [%rd5+368];
	st.shared.f64 	[_ZZ24cu_apply_gaussian_filterE6kernel+368], %fd107;
	ld.global.f64 	%fd108, [%rd5+376];
	st.shared.f64 	[_ZZ24cu_apply_gaussian_filterE6kernel+376], %fd108;
	ld.global.f64 	%fd109, [%rd5+384];
	st.shared.f64 	[_ZZ24cu_apply_gaussian_filterE6kernel+384], %fd109;
	bar.sync 	0;
	mov.u32 	%r14, %ctaid.x;
	mov.u32 	%r15, %ntid.x;
	mov.u32 	%r16, %tid.x;
	mad.lo.s32 	%r17, %r14, %r15, %r16;
	setp.lt.s32 	%p1, %r17, 0;
	mul.lo.s32 	%r18, %r12, %r13;
	setp.ge.s32 	%p2, %r17, %r18;
	or.pred  	%p3, %p1, %p2;
	@%p3 bra 	$L__BB0_30;
	mov.b32 	%r40, 0;
	mov.u32 	%r21, _ZZ24cu_apply_gaussian_filterE6kernel;
$L__BB0_2:
	add.s32 	%r20, %r40, -3;
	mad.lo.s32 	%r4, %r20, %r12, %r17;
	mad.lo.s32 	%r5, %r40, 56, %r21;
	setp.lt.s32 	%p4, %r4, 3;
	@%p4 bra 	$L__BB0_6;
	add.s32 	%r6, %r4, -3;
	setp.ge.s32 	%p5, %r6, %r18;
	@%p5 bra 	$L__BB0_6;
	rem.s32 	%r22, %r17, %r12;
	setp.lt.s32 	%p6, %r22, 3;
	add.s32 	%r24, %r22, -3;
	setp.ge.s32 	%p7, %r24, %r12;
	or.pred  	%p8, %p6, %p7;
	@%p8 bra 	$L__BB0_6;
	ld.shared.f64 	%fd111, [%r5];
	mul.wide.u32 	%rd6, %r6, 12;
	add.s64 	%rd7, %rd1, %rd6;
	ld.global.f32 	%f1, [%rd7];
	cvt.f64.f32 	%fd112, %f1;
	fma.rn.f64 	%fd151, %fd111, %fd112, %fd151;
	ld.global.f32 	%f2, [%rd7+4];
	cvt.f64.f32 	%fd113, %f2;
	fma.rn.f64 	%fd152, %fd111, %fd113, %fd152;
	ld.global.f32 	%f3, [%rd7+8];
	cvt.f64.f32 	%fd114, %f3;
	fma.rn.f64 	%fd153, %fd111, %fd114, %fd153;
	add.f64 	%fd150, %fd150, %fd111;
$L__BB0_6:
	setp.lt.s32 	%p9, %r4, 2;
	@%p9 bra 	$L__BB0_10;
	add.s32 	%r7, %r4, -2;
	setp.ge.s32 	%p10, %r7, %r18;
	@%p10 bra 	$L__BB0_10;
	rem.s32 	%r25, %r17, %r12;
	setp.lt.s32 	%p11, %r25, 2;
	add.s32 	%r27, %r25, -2;
	setp.ge.s32 	%p12, %r27, %r12;
	or.pred  	%p13, %p11, %p12;
	@%p13 bra 	$L__BB0_10;
	ld.shared.f64 	%fd115, [%r5+8];
	mul.wide.u32 	%rd8, %r7, 12;
	add.s64 	%rd9, %rd1, %rd8;
	ld.global.f32 	%f4, [%rd9];
	cvt.f64.f32 	%fd116, %f4;
	fma.rn.f64 	%fd151, %fd115, %fd116, %fd151;
	ld.global.f32 	%f5, [%rd9+4];
	cvt.f64.f32 	%fd117, %f5;
	fma.rn.f64 	%fd152, %fd115, %fd117, %fd152;
	ld.global.f32 	%f6, [%rd9+8];
	cvt.f64.f32 	%fd118, %f6;
	fma.rn.f64 	%fd153, %fd115, %fd118, %fd153;
	add.f64 	%fd150, %fd150, %fd115;
$L__BB0_10:
	setp.lt.s32 	%p14, %r4, 1;
	@%p14 bra 	$L__BB0_14;
	setp.gt.s32 	%p15, %r4, %r18;
	@%p15 bra 	$L__BB0_14;
	setp.lt.s32 	%p16, %r12, 0;
	rem.s32 	%r28, %r17, %r12;
	setp.lt.s32 	%p17, %r28, 1;
	or.pred  	%p18, %p17, %p16;
	@%p18 bra 	$L__BB0_14;
	ld.shared.f64 	%fd119, [%r5+16];
	add.s32 	%r29, %r4, -1;
	mul.wide.u32 	%rd10, %r29, 12;
	add.s64 	%rd11, %rd1, %rd10;
	ld.global.f32 	%f7, [%rd11];
	cvt.f64.f32 	%fd120, %f7;
	fma.rn.f64 	%fd151, %fd119, %fd120, %fd151;
	ld.global.f32 	%f8, [%rd11+4];
	cvt.f64.f32 	%fd121, %f8;
	fma.rn.f64 	%fd152, %fd119, %fd121, %fd152;
	ld.global.f32 	%f9, [%rd11+8];
	cvt.f64.f32 	%fd122, %f9;
	fma.rn.f64 	%fd153, %fd119, %fd122, %fd153;
	add.f64 	%fd150, %fd150, %fd119;
$L__BB0_14:
	setp.ge.s32 	%p19, %r4, %r18;
	or.b32  	%r30, %r12, %r4;
	setp.lt.s32 	%p20, %r30, 0;
	or.pred  	%p21, %p20, %p19;
	@%p21 bra 	$L__BB0_16;
	ld.shared.f64 	%fd123, [%r5+24];
	mul.wide.u32 	%rd12, %r4, 12;
	add.s64 	%rd13, %rd1, %rd12;
	ld.global.f32 	%f10, [%rd13];
	cvt.f64.f32 	%fd124, %f10;
	fma.rn.f64 	%fd151, %fd123, %fd124, %fd151;
	ld.global.f32 	%f11, [%rd13+4];
	cvt.f64.f32 	%fd125, %f11;
	fma.rn.f64 	%fd152, %fd123, %fd125, %fd152;
	ld.global.f32 	%f12, [%rd13+8];
	cvt.f64.f32 	%fd126, %f12;
	fma.rn.f64 	%fd153, %fd123, %fd126, %fd153;
	add.f64 	%fd150, %fd150, %fd123;
$L__BB0_16:
	setp.lt.s32 	%p22, %r4, -1;
	@%p22 bra 	$L__BB0_20;
	add.s32 	%r8, %r4, 1;
	setp.ge.s32 	%p23, %r8, %r18;
	@%p23 bra 	$L__BB0_20;
	rem.s32 	%r31, %r17, %r12;
	setp.lt.s32 	%p24, %r31, -1;
	add.s32 	%r33, %r31, 1;
	setp.ge.s32 	%p25, %r33, %r12;
	or.pred  	%p26, %p24, %p25;
	@%p26 bra 	$L__BB0_20;
	ld.shared.f64 	%fd127, [%r5+32];
	mul.wide.u32 	%rd14, %r8, 12;
	add.s64 	%rd15, %rd1, %rd14;
	ld.global.f32 	%f13, [%rd15];
	cvt.f64.f32 	%fd128, %f13;
	fma.rn.f64 	%fd151, %fd127, %fd128, %fd151;
	ld.global.f32 	%f14, [%rd15+4];
	cvt.f64.f32 	%fd129, %f14;
	fma.rn.f64 	%fd152, %fd127, %fd129, %fd152;
	ld.global.f32 	%f15, [%rd15+8];
	cvt.f64.f32 	%fd130, %f15;
	fma.rn.f64 	%fd153, %fd127, %fd130, %fd153;
	add.f64 	%fd150, %fd150, %fd127;
$L__BB0_20:
	setp.lt.s32 	%p27, %r4, -2;
	@%p27 bra 	$L__BB0_24;
	add.s32 	%r9, %r4, 2;
	setp.ge.s32 	%p28, %r9, %r18;
	@%p28 bra 	$L__BB0_24;
	rem.s32 	%r34, %r17, %r12;
	setp.lt.s32 	%p29, %r34, -2;
	add.s32 	%r36, %r34, 2;
	setp.ge.s32 	%p30, %r36, %r12;
	or.pred  	%p31, %p29, %p30;
	@%p31 bra 	$L__BB0_24;
	ld.shared.f64 	%fd131, [%r5+40];
	mul.wide.u32 	%rd16, %r9, 12;
	add.s64 	%rd17, %rd1, %rd16;
	ld.global.f32 	%f16, [%rd17];
	cvt.f64.f32 	%fd132, %f16;
	fma.rn.f64 	%fd151, %fd131, %fd132, %fd151;
	ld.global.f32 	%f17, [%rd17+4];
	cvt.f64.f32 	%fd133, %f17;
	fma.rn.f64 	%fd152, %fd131, %fd133, %fd152;
	ld.global.f32 	%f18, [%rd17+8];
	cvt.f64.f32 	%fd134, %f18;
	fma.rn.f64 	%fd153, %fd131, %fd134, %fd153;
	add.f64 	%fd150, %fd150, %fd131;
$L__BB0_24:
	setp.lt.s32 	%p32, %r4, -3;
	@%p32 bra 	$L__BB0_28;
	add.s32 	%r10, %r4, 3;
	setp.ge.s32 	%p33, %r10, %r18;
	@%p33 bra 	$L__BB0_28;
	rem.s32 	%r37, %r17, %r12;
	setp.lt.s32 	%p34, %r37, -3;
	add.s32 	%r39, %r37, 3;
	setp.ge.s32 	%p35, %r39, %r12;
	or.pred  	%p36, %p34, %p35;
	@%p36 bra 	$L__BB0_28;
	ld.shared.f64 	%fd135, [%r5+48];
	mul.wide.u32 	%rd18, %r10, 12;
	add.s64 	%rd19, %rd1, %rd18;
	ld.global.f32 	%f19, [%rd19];
	cvt.f64.f32 	%fd136, %f19;
	fma.rn.f64 	%fd151, %fd135, %fd136, %fd151;
	ld.global.f32 	%f20, [%rd19+4];
	cvt.f64.f32 	%fd137, %f20;
	fma.rn.f64 	%fd152, %fd135, %fd137, %fd152;
	ld.global.f32 	%f21, [%rd19+8];
	cvt.f64.f32 	%fd138, %f21;
	fma.rn.f64 	%fd153, %fd135, %fd138, %fd153;
	add.f64 	%fd150, %fd150, %fd135;
$L__BB0_28:
	add.s32 	%r40, %r40, 1;
	setp.ne.s32 	%p37, %r40, 7;
	@%p37 bra 	$L__BB0_2;
	div.rn.f64 	%fd139, %fd151, %fd150;
	cvt.rn.f32.f64 	%f22, %fd139;
	cvta.to.global.u64 	%rd20, %rd2;
	mul.wide.u32 	%rd21, %r17, 12;
	add.s64 	%rd22, %rd20, %rd21;
	st.global.f32 	[%rd22], %f22;
	div.rn.f64 	%fd140, %fd152, %fd150;
	cvt.rn.f32.f64 	%f23, %fd140;
	st.global.f32 	[%rd22+4], %f23;
	div.rn.f64 	%fd141, %fd153, %fd150;
	cvt.rn.f32.f64 	%f24, %fd141;
	st.global.f32 	[%rd22+8], %f24;
$L__BB0_30:
	ret;

}
	// .globl	cu_compute_intensity_gradient
.visible .entry cu_compute_intensity_gradient(
	.param .u64 .ptr .align 1 cu_compute_intensity_gradient_param_0,
	.param .u64 .ptr .align 1 cu_compute_intensity_gradient_param_1,
	.param .u64 .ptr .align 1 cu_compute_intensity_gradient_param_2,
	.param .u32 cu_compute_intensity_gradient_param_3,
	.param .u32 cu_compute_intensity_gradient_param_4
)
{
	.reg .pred 	%p<6>;
	.reg .b32 	%r<13>;
	.reg .b32 	%f<57>;
	.reg .b64 	%rd<34>;
	.reg .b64 	%fd<13>;

	ld.param.u64 	%rd12, [cu_compute_intensity_gradient_param_0];
	ld.param.u64 	%rd10, [cu_compute_intensity_gradient_param_1];
	ld.param.u64 	%rd11, [cu_compute_intensity_gradient_param_2];
	ld.param.u32 	%r4, [cu_compute_intensity_gradient_param_3];
	ld.param.u32 	%r3, [cu_compute_intensity_gradient_param_4];
	cvta.to.global.u64 	%rd1, %rd12;
	mov.u32 	%r5, %ctaid.x;
	mov.u32 	%r6, %ntid.x;
	mov.u32 	%r7, %tid.x;
	mad.lo.s32 	%r1, %r5, %r6, %r7;
	setp.le.s32 	%p1, %r1, %r3;
	add.s32 	%r8, %r4, -1;
	mul.lo.s32 	%r9, %r8, %r3;
	setp.ge.s32 	%p2, %r1, %r9;
	or.pred  	%p3, %p1, %p2;
	@%p3 bra 	$L__BB1_7;
	rem.s32 	%r2, %r1, %r3;
	setp.ne.s32 	%p4, %r2, 0;
	@%p4 bra 	$L__BB1_3;
	mul.wide.s32 	%rd23, %r1, 12;
	add.s64 	%rd24, %rd1, %rd23;
	ld.global.f32 	%f39, [%rd24+12];
	ld.global.f32 	%f40, [%rd24];
	sub.f32 	%f52, %f39, %f40;
	ld.global.f32 	%f41, [%rd24+16];
	ld.global.f32 	%f42, [%rd24+4];
	sub.f32 	%f54, %f41, %f42;
	ld.global.f32 	%f43, [%rd24+20];
	add.s64 	%rd32, %rd24, 8;
	ld.global.f32 	%f44, [%rd24+8];
	sub.f32 	%f56, %f43, %f44;
	mul.wide.s32 	%rd25, %r3, 12;
	add.s64 	%rd26, %rd24, %rd25;
	ld.global.f32 	%f45, [%rd26];
	sub.f32 	%f53, %f45, %f40;
	ld.global.f32 	%f46, [%rd26+4];
	sub.f32 	%f55, %f46, %f42;
	add.s64 	%rd33, %rd26, 8;
	bra.uni 	$L__BB1_6;
$L__BB1_3:
	add.s32 	%r10, %r3, -1;
	setp.ne.s32 	%p5, %r2, %r10;
	@%p5 bra 	$L__BB1_5;
	mul.wide.s32 	%rd19, %r1, 12;
	add.s64 	%rd20, %rd1, %rd19;
	ld.global.f32 	%f31, [%rd20];
	ld.global.f32 	%f32, [%rd20+-12];
	sub.f32 	%f52, %f31, %f32;
	ld.global.f32 	%f33, [%rd20+4];
	ld.global.f32 	%f34, [%rd20+-8];
	sub.f32 	%f54, %f33, %f34;
	add.s64 	%rd33, %rd20, 8;
	ld.global.f32 	%f35, [%rd20+8];
	ld.global.f32 	%f36, [%rd20+-4];
	sub.f32 	%f56, %f35, %f36;
	sub.s32 	%r12, %r1, %r3;
	mul.wide.s32 	%rd21, %r12, 12;
	add.s64 	%rd22, %rd1, %rd21;
	ld.global.f32 	%f37, [%rd22];
	sub.f32 	%f53, %f31, %f37;
	ld.global.f32 	%f38, [%rd22+4];
	sub.f32 	%f55, %f33, %f38;
	add.s64 	%rd32, %rd22, 8;
	bra.uni 	$L__BB1_6;
$L__BB1_5:
	mul.wide.s32 	%rd13, %r1, 12;
	add.s64 	%rd14, %rd1, %rd13;
	ld.global.f32 	%f21, [%rd14+12];
	ld.global.f32 	%f22, [%rd14+-12];
	sub.f32 	%f52, %f21, %f22;
	ld.global.f32 	%f23, [%rd14+16];
	ld.global.f32 	%f24, [%rd14+-8];
	sub.f32 	%f54, %f23, %f24;
	ld.global.f32 	%f25, [%rd14+20];
	ld.global.f32 	%f26, [%rd14+-4];
	sub.f32 	%f56, %f25, %f26;
	mul.wide.s32 	%rd15, %r3, 12;
	add.s64 	%rd16, %rd14, %rd15;
	ld.global.f32 	%f27, [%rd16];
	sub.s32 	%r11, %r1, %r3;
	mul.wide.s32 	%rd17, %r11, 12;
	add.s64 	%rd18, %rd1, %rd17;
	ld.global.f32 	%f28, [%rd18];
	sub.f32 	%f53, %f27, %f28;
	ld.global.f32 	%f29, [%rd16+4];
	ld.global.f32 	%f30, [%rd18+4];
	sub.f32 	%f55, %f29, %f30;
	add.s64 	%rd33, %rd16, 8;
	add.s64 	%rd32, %rd18, 8;
$L__BB1_6:
	ld.global.f32 	%f47, [%rd33];
	ld.global.f32 	%f48, [%rd32];
	sub.f32 	%f49, %f47, %f48;
	cvt.f64.f32 	%fd1, %f52;
	cvt.f64.f32 	%fd2, %f54;
	mul.f64 	%fd3, %fd2, 0d3FE2C8B439581062;
	fma.rn.f64 	%fd4, %fd1, 0d3FD3212D77318FC5, %fd3;
	cvt.f64.f32 	%fd5, %f56;
	fma.rn.f64 	%fd6, %fd5, 0d3FBD2F1A9FBE76C9, %fd4;
	cvt.rn.f32.f64 	%f50, %fd6;
	cvta.to.global.u64 	%rd27, %rd10;
	mul.wide.s32 	%rd28, %r1, 4;
	add.s64 	%rd29, %rd27, %rd28;
	st.global.f32 	[%rd29], %f50;
	cvt.f64.f32 	%fd7, %f53;
	cvt.f64.f32 	%fd8, %f55;
	mul.f64 	%fd9, %fd8, 0d3FE2C8B439581062;
	fma.rn.f64 	%fd10, %fd7, 0d3FD3212D77318FC5, %fd9;
	cvt.f64.f32 	%fd11, %f49;
	fma.rn.f64 	%fd12, %fd11, 0d3FBD2F1A9FBE76C9, %fd10;
	cvt.rn.f32.f64 	%f51, %fd12;
	cvta.to.global.u64 	%rd30, %rd11;
	add.s64 	%rd31, %rd30, %rd28;
	st.global.f32 	[%rd31], %f51;
$L__BB1_7:
	ret;

}
	// .globl	cu_magnitude
.visible .entry cu_magnitude(
	.param .u64 .ptr .align 1 cu_magnitude_param_0,
	.param .u64 .ptr .align 1 cu_magnitude_param_1,
	.param .u64 .ptr .align 1 cu_magnitude_param_2,
	.param .u32 cu_magnitude_param_3,
	.param .u32 cu_magnitude_param_4
)
{
	.reg .pred 	%p<4>;
	.reg .b32 	%r<10>;
	.reg .b32 	%f<4>;
	.reg .b64 	%rd<11>;
	.reg .b64 	%fd<7>;

	ld.param.u64 	%rd1, [cu_magnitude_param_0];
	ld.param.u64 	%rd2, [cu_magnitude_param_1];
	ld.param.u64 	%rd3, [cu_magnitude_param_2];
	ld.param.u32 	%r2, [cu_magnitude_param_3];
	ld.param.u32 	%r3, [cu_magnitude_param_4];
	mov.u32 	%r4, %ctaid.x;
	mov.u32 	%r5, %ntid.x;
	mov.u32 	%r6, %tid.x;
	mad.lo.s32 	%r7, %r4, %r5, %r6;
	setp.lt.s32 	%p1, %r7, 0;
	mul.lo.s32 	%r8, %r3, %r2;
	setp.ge.s32 	%p2, %r7, %r8;
	or.pred  	%p3, %p1, %p2;
	@%p3 bra 	$L__BB2_2;
	cvta.to.global.u64 	%rd4, %rd1;
	cvta.to.global.u64 	%rd5, %rd2;
	cvta.to.global.u64 	%rd6, %rd3;
	mul.wide.u32 	%rd7, %r7, 4;
	add.s64 	%rd8, %rd4, %rd7;
	ld.global.f32 	%f1, [%rd8];
	cvt.f64.f32 	%fd1, %f1;
	add.s64 	%rd9, %rd5, %rd7;
	ld.global.f32 	%f2, [%rd9];
	cvt.f64.f32 	%fd2, %f2;
	mul.f64 	%fd3, %fd2, %fd2;
	fma.rn.f64 	%fd4, %fd1, %fd1, %fd3;
	sqrt.rn.f64 	%fd5, %fd4;
	add.f64 	%fd6, %fd5, 0d3FE0000000000000;
	cvt.rn.f32.f64 	%f3, %fd6;
	add.s64 	%rd10, %rd6, %rd7;
	st.global.f32 	[%rd10], %f3;
$L__BB2_2:
	ret;

}
	// .globl	cu_suppress_non_max
.visible .entry cu_suppress_non_max(
	.param .u64 .ptr .align 1 cu_suppress_non_max_param_0,
	.param .u64 .ptr .align 1 cu_suppress_non_max_param_1,
	.param .u64 .ptr .align 1 cu_suppress_non_max_param_2,
	.param .u64 .ptr .align 1 cu_suppress_non_max_param_3,
	.param .u32 cu_suppress_non_max_param_4,
	.param .u32 cu_suppress_non_max_param_5
)
{
	.reg .pred 	%p<18>;
	.reg .b32 	%r<52>;
	.reg .b32 	%f<81>;
	.reg .b64 	%rd<60>;

	ld.param.u64 	%rd15, [cu_suppress_non_max_param_0];
	ld.param.u64 	%rd14, [cu_suppress_non_max_param_1];
	ld.param.u64 	%rd16, [cu_suppress_non_max_param_2];
	ld.param.u64 	%rd17, [cu_suppress_non_max_param_3];
	ld.param.u32 	%r15, [cu_suppress_non_max_param_4];
	ld.param.u32 	%r14, [cu_suppress_non_max_param_5];
	cvta.to.global.u64 	%rd1, %rd17;
	cvta.to.global.u64 	%rd2, %rd16;
	cvta.to.global.u64 	%rd3, %rd15;
	mov.u32 	%r16, %ctaid.x;
	mov.u32 	%r17, %ntid.x;
	mov.u32 	%r18, %tid.x;
	mad.lo.s32 	%r19, %r16, %r17, %r18;
	setp.lt.s32 	%p1, %r19, 0;
	mul.lo.s32 	%r20, %r14, %r15;
	setp.ge.s32 	%p2, %r19, %r20;
	or.pred  	%p3, %p1, %p2;
	@%p3 bra 	$L__BB3_27;
	setp.ge.s32 	%p4, %r19, %r14;
	@%p4 bra 	$L__BB3_3;
	mul.wide.u32 	%rd57, %r19, 4;
	add.s64 	%rd58, %rd1, %rd57;
	mov.b32 	%r49, 0;
	st.global.u32 	[%rd58], %r49;
	bra.uni 	$L__BB3_27;
$L__BB3_3:
	sub.s32 	%r21, %r20, %r14;
	setp.lt.s32 	%p5, %r19, %r21;
	@%p5 bra 	$L__BB3_5;
	mul.wide.u32 	%rd18, %r19, 4;
	add.s64 	%rd19, %rd1, %rd18;
	mov.b32 	%r22, 0;
	st.global.u32 	[%rd19], %r22;
	bra.uni 	$L__BB3_27;
$L__BB3_5:
	rem.s32 	%r23, %r19, %r14;
	setp.ne.s32 	%p6, %r23, 0;
	add.s32 	%r3, %r14, -1;
	setp.ne.s32 	%p7, %r23, %r3;
	and.pred  	%p8, %p6, %p7;
	@%p8 bra 	$L__BB3_7;
	mul.wide.u32 	%rd55, %r19, 4;
	add.s64 	%rd56, %rd1, %rd55;
	mov.b32 	%r48, 0;
	st.global.u32 	[%rd56], %r48;
	bra.uni 	$L__BB3_27;
$L__BB3_7:
	mul.wide.u32 	%rd20, %r19, 4;
	add.s64 	%rd4, %rd3, %rd20;
	ld.global.f32 	%f1, [%rd4];
	setp.neu.f32 	%p9, %f1, 0f00000000;
	@%p9 bra 	$L__BB3_9;
	add.s64 	%rd54, %rd1, %rd20;
	mov.b32 	%r47, 0;
	st.global.u32 	[%rd54], %r47;
	bra.uni 	$L__BB3_27;
$L__BB3_9:
	cvta.to.global.u64 	%rd21, %rd14;
	add.s64 	%rd23, %rd21, %rd20;
	ld.global.f32 	%f2, [%rd23];
	setp.ltu.f32 	%p10, %f2, 0f00000000;
	@%p10 bra 	$L__BB3_17;
	add.s64 	%rd25, %rd2, %rd20;
	ld.global.f32 	%f3, [%rd25];
	setp.ltu.f32 	%p11, %f3, 0f00000000;
	@%p11 bra 	$L__BB3_14;
	sub.f32 	%f32, %f2, %f3;
	setp.ltu.f32 	%p12, %f32, 0f00000000;
	@%p12 bra 	$L__BB3_13;
	div.rn.f32 	%f79, %f3, %f2;
	mov.f32 	%f33, 0f3F800000;
	sub.f32 	%f80, %f33, %f79;
	add.s32 	%r25, %r19, %r14;
	ld.global.f32 	%f34, [%rd4+4];
	add.s32 	%r26, %r25, 1;
	mul.wide.s32 	%rd26, %r26, 4;
	add.s64 	%rd27, %rd3, %rd26;
	ld.global.f32 	%f35, [%rd27];
	mul.f32 	%f36, %f79, %f35;
	fma.rn.f32 	%f78, %f34, %f80, %f36;
	add.s32 	%r27, %r19, -1;
	cvt.s64.s32 	%rd59, %r27;
	not.b32 	%r51, %r14;
	bra.uni 	$L__BB3_24;
$L__BB3_13:
	div.rn.f32 	%f79, %f2, %f3;
	mov.f32 	%f37, 0f3F800000;
	sub.f32 	%f80, %f37, %f79;
	add.s32 	%r28, %r14, %r19;
	mul.wide.s32 	%rd28, %r28, 4;
	add.s64 	%rd29, %rd3, %rd28;
	ld.global.f32 	%f38, [%rd29];
	ld.global.f32 	%f39, [%rd29+4];
	mul.f32 	%f40, %f79, %f39;
	fma.rn.f32 	%f78, %f38, %f80, %f40;
	sub.s32 	%r29, %r19, %r14;
	cvt.s64.s32 	%rd59, %r29;
	not.b32 	%r51, %r14;
	bra.uni 	$L__BB3_24;
$L__BB3_14:
	add.f32 	%f41, %f2, %f3;
	setp.ltu.f32 	%p13, %f41, 0f00000000;
	@%p13 bra 	$L__BB3_16;
	neg.f32 	%f42, %f3;
	div.rn.f32 	%f79, %f42, %f2;
	mov.f32 	%f43, 0f3F800000;
	sub.f32 	%f80, %f43, %f79;
	ld.global.f32 	%f44, [%rd4+4];
	sub.s32 	%r31, %r19, %r14;
	add.s32 	%r32, %r31, 1;
	mul.wide.s32 	%rd30, %r32, 4;
	add.s64 	%rd31, %rd3, %rd30;
	ld.global.f32 	%f45, [%rd31];
	mul.f32 	%f46, %f79, %f45;
	fma.rn.f32 	%f78, %f44, %f80, %f46;
	add.s32 	%r33, %r19, -1;
	cvt.s64.s32 	%rd59, %r33;
	add.s32 	%r19, %r14, %r19;
	mov.b32 	%r51, -1;
	bra.uni 	$L__BB3_24;
$L__BB3_16:
	neg.f32 	%f47, %f3;
	div.rn.f32 	%f79, %f2, %f47;
	mov.f32 	%f48, 0f3F800000;
	sub.f32 	%f80, %f48, %f79;
	add.s32 	%r35, %r14, %r19;
	mul.wide.s32 	%rd32, %r35, 4;
	add.s64 	%rd33, %rd3, %rd32;
	ld.global.f32 	%f49, [%rd33];
	ld.global.f32 	%f50, [%rd33+-4];
	mul.f32 	%f51, %f79, %f50;
	fma.rn.f32 	%f78, %f49, %f80, %f51;
	sub.s32 	%r19, %r19, %r14;
	cvt.s64.s32 	%rd59, %r19;
	mov.b32 	%r51, 1;
	bra.uni 	$L__BB3_24;
$L__BB3_17:
	add.s64 	%rd35, %rd2, %rd20;
	ld.global.f32 	%f16, [%rd35];
	setp.ltu.f32 	%p14, %f16, 0f00000000;
	@%p14 bra 	$L__BB3_21;
	add.f32 	%f52, %f2, %f16;
	setp.ltu.f32 	%p15, %f52, 0f00000000;
	@%p15 bra 	$L__BB3_20;
	neg.f32 	%f53, %f2;
	div.rn.f32 	%f79, %f53, %f16;
	mov.f32 	%f54, 0f3F800000;
	sub.f32 	%f80, %f54, %f79;
	add.s32 	%r37, %r14, %r19;
	mul.wide.s32 	%rd36, %r37, 4;
	add.s64 	%rd37, %rd3, %rd36;
	ld.global.f32 	%f55, [%rd37];
	ld.global.f32 	%f56, [%rd37+-4];
	mul.f32 	%f57, %f79, %f56;
	fma.rn.f32 	%f78, %f55, %f80, %f57;
	sub.s32 	%r19, %r19, %r14;
	cvt.s64.s32 	%rd59, %r19;
	mov.b32 	%r51, 1;
	bra.uni 	$L__BB3_24;
$L__BB3_20:
	neg.f32 	%f58, %f2;
	div.rn.f32 	%f79, %f16, %f58;
	mov.f32 	%f59, 0f3F800000;
	sub.f32 	%f80, %f59, %f79;
	ld.global.f32 	%f60, [%rd4+-4];
	add.s32 	%r39, %r3, %r19;
	mul.wide.s32 	%rd38, %r39, 4;
	add.s64 	%rd39, %rd3, %rd38;
	ld.global.f32 	%f61, [%rd39];
	mul.f32 	%f62, %f79, %f61;
	fma.rn.f32 	%f78, %f60, %f80, %f62;
	add.s32 	%r40, %r19, 1;
	cvt.u64.u32 	%rd59, %r40;
	sub.s32 	%r19, %r19, %r14;
	mov.b32 	%r51, 1;
	bra.uni 	$L__BB3_24;
$L__BB3_21:
	sub.f32 	%f63, %f16, %f2;
	setp.ltu.f32 	%p16, %f63, 0f00000000;
	@%p16 bra 	$L__BB3_23;
	div.rn.f32 	%f79, %f16, %f2;
	mov.f32 	%f64, 0f3F800000;
	sub.f32 	%f80, %f64, %f79;
	ld.global.f32 	%f65, [%rd4+-4];
	mul.wide.s32 	%rd40, %r14, 4;
	xor.b64  	%rd41, %rd40, -4;
	add.s64 	%rd42, %rd4, %rd41;
	ld.global.f32 	%f66, [%rd42];
	mul.f32 	%f67, %f79, %f66;
	fma.rn.f32 	%f78, %f65, %f80, %f67;
	add.s32 	%r42, %r19, 1;
	cvt.u64.u32 	%rd59, %r42;
	add.s32 	%r19, %r14, %r19;
	mov.b32 	%r51, 1;
	bra.uni 	$L__BB3_24;
$L__BB3_23:
	div.rn.f32 	%f79, %f2, %f16;
	mov.f32 	%f68, 0f3F800000;
	sub.f32 	%f80, %f68, %f79;
	sub.s32 	%r44, %r19, %r14;
	mul.wide.s32 	%rd43, %r44, 4;
	add.s64 	%rd44, %rd3, %rd43;
	ld.global.f32 	%f69, [%rd44];
	ld.global.f32 	%f70, [%rd44+-4];
	mul.f32 	%f71, %f79, %f70;
	fma.rn.f32 	%f78, %f69, %f80, %f71;
	add.s32 	%r19, %r14, %r19;
	cvt.s64.s32 	%rd59, %r19;
	mov.b32 	%r51, 1;
$L__BB3_24:
	shl.b64 	%rd45, %rd59, 2;
	add.s64 	%rd46, %rd3, %rd45;
	ld.global.f32 	%f72, [%rd46];
	add.s32 	%r45, %r51, %r19;
	mul.wide.s32 	%rd47, %r45, 4;
	add.s64 	%rd48, %rd3, %rd47;
	ld.global.f32 	%f73, [%rd48];
	mul.f32 	%f74, %f79, %f73;
	fma.rn.f32 	%f75, %f80, %f72, %f74;
	max.f32 	%f77, %f78, %f75;
	setp.leu.f32 	%p17, %f77, %f1;
	@%p17 bra 	$L__BB3_26;
	add.s64 	%rd52, %rd1, %rd20;
	mov.b32 	%r46, 0;
	st.global.u32 	[%rd52], %r46;
	bra.uni 	$L__BB3_27;
$L__BB3_26:
	add.s64 	%rd50, %rd1, %rd20;
	st.global.f32 	[%rd50], %f1;
$L__BB3_27:
	ret;

}
	// .globl	cu_hysteresis_high
.visible .entry cu_hysteresis_high(
	.param .u64 .ptr .align 1 cu_hysteresis_high_param_0,
	.param .u64 .ptr .align 1 cu_hysteresis_high_param_1,
	.param .u64 .ptr .align 1 cu_hysteresis_high_param_2,
	.param .f32 cu_hysteresis_high_param_3,
	.param .u32 cu_hysteresis_high_param_4,
	.param .u32 cu_hysteresis_high_param_5
)
{
	.reg .pred 	%p<3>;
	.reg .b32 	%r<11>;
	.reg .b32 	%f<3>;
	.reg .b64 	%rd<15>;

	ld.param.u64 	%rd4, [cu_hysteresis_high_param_0];
	ld.param.u64 	%rd3, [cu_hysteresis_high_param_1];
	ld.param.u64 	%rd5, [cu_hysteresis_high_param_2];
	ld.param.f32 	%f1, [cu_hysteresis_high_param_3];
	ld.param.u32 	%r2, [cu_hysteresis_high_param_4];
	ld.param.u32 	%r3, [cu_hysteresis_high_param_5];
	cvta.to.global.u64 	%rd1, %rd4;
	cvta.to.global.u64 	%rd2, %rd5;
	mov.u32 	%r4, %ctaid.x;
	mov.u32 	%r5, %ntid.x;
	mov.u32 	%r6, %tid.x;
	mad.lo.s32 	%r1, %r4, %r5, %r6;
	mul.lo.s32 	%r7, %r3, %r2;
	setp.ge.s32 	%p1, %r1, %r7;
	@%p1 bra 	$L__BB4_4;
	cvta.to.global.u64 	%rd6, %rd3;
	mul.wide.s32 	%rd7, %r1, 4;
	add.s64 	%rd8, %rd6, %rd7;
	ld.global.f32 	%f2, [%rd8];
	setp.leu.f32 	%p2, %f2, %f1;
	@%p2 bra 	$L__BB4_3;
	add.s64 	%rd13, %rd2, %rd7;
	mov.b32 	%r9, 1065353216;
	st.global.u32 	[%rd13], %r9;
	add.s64 	%rd14, %rd1, %rd7;
	mov.b32 	%r10, 1132396544;
	st.global.u32 	[%rd14], %r10;
	bra.uni 	$L__BB4_4;
$L__BB4_3:
	add.s64 	%rd10, %rd2, %rd7;
	mov.b32 	%r8, 0;
	st.global.u32 	[%rd10], %r8;
	add.s64 	%rd11, %rd1, %rd7;
	st.global.u32 	[%rd11], %r8;
$L__BB4_4:
	ret;

}
	// .globl	cu_hysteresis_low
.visible .entry cu_hysteresis_low(
	.param .u64 .ptr .align 1 cu_hysteresis_low_param_0,
	.param .u64 .ptr .align 1 cu_hysteresis_low_param_1,
	.param .u64 .ptr .align 1 cu_hysteresis_low_param_2,
	.param .f32 cu_hysteresis_low_param_3,
	.param .u32 cu_hysteresis_low_param_4,
	.param .u32 cu_hysteresis_low_param_5
)
{
	.reg .pred 	%p<32>;
	.reg .b32 	%r<27>;
	.reg .b32 	%f<11>;
	.reg .b64 	%rd<41>;

	ld.param.u64 	%rd4, [cu_hysteresis_low_param_0];
	ld.param.u64 	%rd5, [cu_hysteresis_low_param_1];
	ld.param.u64 	%rd3, [cu_hysteresis_low_param_2];
	ld.param.f32 	%f1, [cu_hysteresis_low_param_3];
	ld.param.u32 	%r12, [cu_hysteresis_low_param_4];
	ld.param.u32 	%r11, [cu_hysteresis_low_param_5];
	cvta.to.global.u64 	%rd1, %rd4;
	cvta.to.global.u64 	%rd2, %rd5;
	mov.u32 	%r13, %ctaid.x;
	mov.u32 	%r14, %ntid.x;
	mov.u32 	%r15, %tid.x;
	mad.lo.s32 	%r1, %r13, %r14, %r15;
	setp.le.s32 	%p1, %r1, %r11;
	add.s32 	%r16, %r12, -1;
	mul.lo.s32 	%r17, %r16, %r11;
	setp.ge.s32 	%p2, %r1, %r17;
	or.pred  	%p3, %p1, %p2;
	@%p3 bra 	$L__BB5_19;
	rem.s32 	%r18, %r1, %r11;
	add.s32 	%r2, %r11, -1;
	setp.ge.s32 	%p4, %r18, %r2;
	setp.lt.s32 	%p5, %r18, 1;
	or.pred  	%p6, %p4, %p5;
	@%p6 bra 	$L__BB5_19;
	cvta.to.global.u64 	%rd6, %rd3;
	mul.wide.s32 	%rd7, %r1, 4;
	add.s64 	%rd8, %rd6, %rd7;
	ld.global.f32 	%f2, [%rd8];
	setp.neu.f32 	%p7, %f2, 0f3F800000;
	@%p7 bra 	$L__BB5_19;
	sub.s32 	%r3, %r1, %r11;
	add.s32 	%r4, %r3, -1;
	add.s32 	%r5, %r3, 1;
	add.s32 	%r6, %r11, %r1;
	add.s32 	%r7, %r2, %r1;
	add.s32 	%r8, %r7, 2;
	add.s32 	%r9, %r1, -1;
	add.s32 	%r10, %r1, 1;
	mul.wide.u32 	%rd9, %r4, 4;
	add.s64 	%rd10, %rd2, %rd9;
	ld.global.f32 	%f3, [%rd10];
	setp.ltu.f32 	%p8, %f3, %f1;
	setp.eq.f32 	%p9, %f3, 0f437F0000;
	or.pred  	%p10, %p8, %p9;
	@%p10 bra 	$L__BB5_5;
	add.s64 	%rd12, %rd1, %rd9;
	mov.b32 	%r19, 1132396544;
	st.global.u32 	[%rd12], %r19;
$L__BB5_5:
	mul.wide.u32 	%rd13, %r3, 4;
	add.s64 	%rd14, %rd2, %rd13;
	ld.global.f32 	%f4, [%rd14];
	setp.ltu.f32 	%p11, %f4, %f1;
	setp.eq.f32 	%p12, %f4, 0f437F0000;
	or.pred  	%p13, %p11, %p12;
	@%p13 bra 	$L__BB5_7;
	add.s64 	%rd16, %rd1, %rd13;
	mov.b32 	%r20, 1132396544;
	st.global.u32 	[%rd16], %r20;
$L__BB5_7:
	mul.wide.u32 	%rd17, %r5, 4;
	add.s64 	%rd18, %rd2, %rd17;
	ld.global.f32 	%f5, [%rd18];
	setp.ltu.f32 	%p14, %f5, %f1;
	setp.eq.f32 	%p15, %f5, 0f437F0000;
	or.pred  	%p16, %p14, %p15;
	@%p16 bra 	$L__BB5_9;
	add.s64 	%rd20, %rd1, %rd17;
	mov.b32 	%r21, 1132396544;
	st.global.u32 	[%rd20], %r21;
$L__BB5_9:
	mul.wide.u32 	%rd21, %r9, 4;
	add.s64 	%rd22, %rd2, %rd21;
	ld.global.f32 	%f6, [%rd22];
	setp.ltu.f32 	%p17, %f6, %f1;
	setp.eq.f32 	%p18, %f6, 0f437F0000;
	or.pred  	%p19, %p17, %p18;
	@%p19 bra 	$L__BB5_11;
	add.s64 	%rd24, %rd1, %rd21;
	mov.b32 	%r22, 1132396544;
	st.global.u32 	[%rd24], %r22;
$L__BB5_11:
	mul.wide.u32 	%rd25, %r10, 4;
	add.s64 	%rd26, %rd2, %rd25;
	ld.global.f32 	%f7, [%rd26];
	setp.ltu.f32 	%p20, %f7, %f1;
	setp.eq.f32 	%p21, %f7, 0f437F0000;
	or.pred  	%p22, %p20, %p21;
	@%p22 bra 	$L__BB5_13;
	add.s64 	%rd28, %rd1, %rd25;
	mov.b32 	%r23, 1132396544;
	st.global.u32 	[%rd28], %r23;
$L__BB5_13:
	mul.wide.u32 	%rd29, %r7, 4;
	add.s64 	%rd30, %rd2, %rd29;
	ld.global.f32 	%f8, [%rd30];
	setp.ltu.f32 	%p23, %f8, %f1;
	setp.eq.f32 	%p24, %f8, 0f437F0000;
	or.pred  	%p25, %p23, %p24;
	@%p25 bra 	$L__BB5_15;
	add.s64 	%rd32, %rd1, %rd29;
	mov.b32 	%r24, 1132396544;
	st.global.u32 	[%rd32], %r24;
$L__BB5_15:
	mul.wide.u32 	%rd33, %r6, 4;
	add.s64 	%rd34, %rd2, %rd33;
	ld.global.f32 	%f9, [%rd34];
	setp.ltu.f32 	%p26, %f9, %f1;
	setp.eq.f32 	%p27, %f9, 0f437F0000;
	or.pred  	%p28, %p26, %p27;
	@%p28 bra 	$L__BB5_17;
	add.s64 	%rd36, %rd1, %rd33;
	mov.b32 	%r25, 1132396544;
	st.global.u32 	[%rd36], %r25;
$L__BB5_17:
	mul.wide.u32 	%rd37, %r8, 4;
	add.s64 	%rd38, %rd2, %rd37;
	ld.global.f32 	%f10, [%rd38];
	setp.ltu.f32 	%p29, %f10, %f1;
	setp.eq.f32 	%p30, %f10, 0f437F0000;
	or.pred  	%p31, %p29, %p30;
	@%p31 bra 	$L__BB5_19;
	add.s64 	%rd40, %rd1, %rd37;
	mov.b32 	%r26, 1132396544;
	st.global.u32 	[%rd40], %r26;
$L__BB5_19:
	ret;

}
	// .globl	hysteresis_kernel
.visible .entry hysteresis_kernel(
	.param .u64 .ptr .align 1 hysteresis_kernel_param_0,
	.param .u64 .ptr .align 1 hysteresis_kernel_param_1,
	.param .f32 hysteresis_kernel_param_2,
	.param .f32 hysteresis_kernel_param_3,
	.param .u32 hysteresis_kernel_param_4,
	.param .u32 hysteresis_kernel_param_5
)
{
	.reg .pred 	%p<33>;
	.reg .b32 	%r<29>;
	.reg .b32 	%f<12>;
	.reg .b64 	%rd<43>;

	ld.param.u64 	%rd3, [hysteresis_kernel_param_0];
	ld.param.u64 	%rd4, [hysteresis_kernel_param_1];
	ld.param.f32 	%f2, [hysteresis_kernel_param_2];
	ld.param.f32 	%f3, [hysteresis_kernel_param_3];
	ld.param.u32 	%r12, [hysteresis_kernel_param_4];
	ld.param.u32 	%r11, [hysteresis_kernel_param_5];
	cvta.to.global.u64 	%rd1, %rd3;
	cvta.to.global.u64 	%rd2, %rd4;
	mov.u32 	%r13, %ctaid.x;
	mov.u32 	%r14, %ntid.x;
	mov.u32 	%r15, %tid.x;
	mad.lo.s32 	%r1, %r13, %r14, %r15;
	setp.le.s32 	%p1, %r1, %r11;
	add.s32 	%r16, %r12, -1;
	mul.lo.s32 	%r17, %r16, %r11;
	setp.ge.s32 	%p2, %r1, %r17;
	or.pred  	%p3, %p1, %p2;
	@%p3 bra 	$L__BB6_21;
	rem.s32 	%r18, %r1, %r11;
	add.s32 	%r2, %r11, -1;
	setp.ge.s32 	%p4, %r18, %r2;
	setp.lt.s32 	%p5, %r18, 1;
	or.pred  	%p6, %p4, %p5;
	@%p6 bra 	$L__BB6_21;
	mul.wide.s32 	%rd5, %r1, 4;
	add.s64 	%rd6, %rd2, %rd5;
	ld.global.f32 	%f1, [%rd6];
	setp.eq.f32 	%p7, %f1, 0f437F0000;
	@%p7 bra 	$L__BB6_21;
	setp.leu.f32 	%p8, %f1, %f3;
	@%p8 bra 	$L__BB6_20;
	add.s64 	%rd10, %rd1, %rd5;
	mov.b32 	%r20, 1132396544;
	st.global.u32 	[%rd10], %r20;
	sub.s32 	%r3, %r1, %r11;
	add.s32 	%r4, %r3, -1;
	add.s32 	%r5, %r3, 1;
	add.s32 	%r6, %r11, %r1;
	add.s32 	%r7, %r2, %r1;
	add.s32 	%r8, %r7, 2;
	add.s32 	%r9, %r1, -1;
	add.s32 	%r10, %r1, 1;
	mul.wide.u32 	%rd11, %r4, 4;
	add.s64 	%rd12, %rd2, %rd11;
	ld.global.f32 	%f4, [%rd12];
	setp.ltu.f32 	%p9, %f4, %f2;
	setp.eq.f32 	%p10, %f4, 0f437F0000;
	or.pred  	%p11, %p9, %p10;
	@%p11 bra 	$L__BB6_6;
	add.s64 	%rd14, %rd1, %rd11;
	mov.b32 	%r21, 1132396544;
	st.global.u32 	[%rd14], %r21;
$L__BB6_6:
	mul.wide.u32 	%rd15, %r3, 4;
	add.s64 	%rd16, %rd2, %rd15;
	ld.global.f32 	%f5, [%rd16];
	setp.ltu.f32 	%p12, %f5, %f2;
	setp.eq.f32 	%p13, %f5, 0f437F0000;
	or.pred  	%p14, %p12, %p13;
	@%p14 bra 	$L__BB6_8;
	add.s64 	%rd18, %rd1, %rd15;
	mov.b32 	%r22, 1132396544;
	st.global.u32 	[%rd18], %r22;
$L__BB6_8:
	mul.wide.u32 	%rd19, %r5, 4;
	add.s64 	%rd20, %rd2, %rd19;
	ld.global.f32 	%f6, [%rd20];
	setp.ltu.f32 	%p15, %f6, %f2;
	setp.eq.f32 	%p16, %f6, 0f437F0000;
	or.pred  	%p17, %p15, %p16;
	@%p17 bra 	$L__BB6_10;
	add.s64 	%rd22, %rd1, %rd19;
	mov.b32 	%r23, 1132396544;
	st.global.u32 	[%rd22], %r23;
$L__BB6_10:
	mul.wide.u32 	%rd23, %r9, 4;
	add.s64 	%rd24, %rd2, %rd23;
	ld.global.f32 	%f7, [%rd24];
	setp.ltu.f32 	%p18, %f7, %f2;
	setp.eq.f32 	%p19, %f7, 0f437F0000;
	or.pred  	%p20, %p18, %p19;
	@%p20 bra 	$L__BB6_12;
	add.s64 	%rd26, %rd1, %rd23;
	mov.b32 	%r24, 1132396544;
	st.global.u32 	[%rd26], %r24;
$L__BB6_12:
	mul.wide.u32 	%rd27, %r10, 4;
	add.s64 	%rd28, %rd2, %rd27;
	ld.global.f32 	%f8, [%rd28];
	setp.ltu.f32 	%p21, %f8, %f2;
	setp.eq.f32 	%p22, %f8, 0f437F0000;
	or.pred  	%p23, %p21, %p22;
	@%p23 bra 	$L__BB6_14;
	add.s64 	%rd30, %rd1, %rd27;
	mov.b32 	%r25, 1132396544;
	st.global.u32 	[%rd30], %r25;
$L__BB6_14:
	mul.wide.u32 	%rd31, %r7, 4;
	add.s64 	%rd32, %rd2, %rd31;
	ld.global.f32 	%f9, [%rd32];
	setp.ltu.f32 	%p24, %f9, %f2;
	setp.eq.f32 	%p25, %f9, 0f437F0000;
	or.pred  	%p26, %p24, %p25;
	@%p26 bra 	$L__BB6_16;
	add.s64 	%rd34, %rd1, %rd31;
	mov.b32 	%r26, 1132396544;
	st.global.u32 	[%rd34], %r26;
$L__BB6_16:
	mul.wide.u32 	%rd35, %r6, 4;
	add.s64 	%rd36, %rd2, %rd35;
	ld.global.f32 	%f10, [%rd36];
	setp.ltu.f32 	%p27, %f10, %f2;
	setp.eq.f32 	%p28, %f10, 0f437F0000;
	or.pred  	%p29, %p27, %p28;
	@%p29 bra 	$L__BB6_18;
	add.s64 	%rd38, %rd1, %rd35;
	mov.b32 	%r27, 1132396544;
	st.global.u32 	[%rd38], %r27;
$L__BB6_18:
	mul.wide.u32 	%rd39, %r8, 4;
	add.s64 	%rd40, %rd2, %rd39;
	ld.global.f32 	%f11, [%rd40];
	setp.ltu.f32 	%p30, %f11, %f2;
	setp.eq.f32 	%p31, %f11, 0f437F0000;
	or.pred  	%p32, %p30, %p31;
	@%p32 bra 	$L__BB6_21;
	add.s64 	%rd42, %rd1, %rd39;
	mov.b32 	%r28, 1132396544;
	st.global.u32 	[%rd42], %r28;
	bra.uni 	$L__BB6_21;
$L__BB6_20:
	add.s64 	%rd8, %rd1, %rd5;
	mov.b32 	%r19, 0;
	st.global.u32 	[%rd8], %r19;
$L__BB6_21:
	ret;

}


// ===== COMPILED SASS (sm_100) =====

	.target	sm_100

	.elftype	@"ET_EXEC"


//--------------------- .note.nv.tkinfo           --------------------------
	.section	.note.nv.tkinfo,"",@"SHT_NOTE"
	.sectionflags	@"SHF_NOTE_NV_TKINFO"
	.tkinfo
        /*0018*/ 	.word	0x00000002
        /*0030*/ 	.string	""
        /*0030*/ 	.string	"ptxas"
        /*0030*/ 	.string	"Cuda compilation tools, release 13.0, V13.0.88"
        /*0030*/ 	.string	"Build cuda_13.0.r13.0/compiler.36424714_0"
        /*0030*/ 	.string	"-arch sm_100 -m 64 "



//--------------------- .note.nv.cuinfo           --------------------------
	.section	.note.nv.cuinfo,"",@"SHT_NOTE"
	.sectionflags	@"SHF_NOTE_NV_CUINFO"
        /*0018*/ 	.short	0x0002
        /*001a*/ 	.short	0x0064
        /*001c*/ 	.short	0x0082
	.zero		2


//--------------------- .nv.info                  --------------------------
	.section	.nv.info,"",@"SHT_CUDA_INFO"
	.align	4


	//----- nvinfo : EIATTR_REGCOUNT
	.align		4
        /*0000*/ 	.byte	0x04, 0x2f
        /*0002*/ 	.short	(.L_1 - .L_0)
	.align		4
.L_0:
        /*0004*/ 	.word	index@(cu_apply_gaussian_filter)
        /*0008*/ 	.word	0x00000020


	//----- nvinfo : EIATTR_FRAME_SIZE
	.align		4
.L_1:
        /*000c*/ 	.byte	0x04, 0x11
        /*000e*/ 	.short	(.L_3 - .L_2)
	.align		4
.L_2:
        /*0010*/ 	.word	index@($__internal_2_$__cuda_sm20_div_rn_f64_full)
        /*0014*/ 	.word	0x00000000


	//----- nvinfo : EIATTR_FRAME_SIZE
	.align		4
.L_3:
        /*0018*/ 	.byte	0x04, 0x11
        /*001a*/ 	.short	(.L_5 - .L_4)
	.align		4
.L_4:
        /*001c*/ 	.word	index@(cu_apply_gaussian_filter)
        /*0020*/ 	.word	0x00000000


	//----- nvinfo : EIATTR_REGCOUNT
	.align		4
.L_5:
        /*0024*/ 	.byte	0x04, 0x2f
        /*0026*/ 	.short	(.L_7 - .L_6)
	.align		4
.L_6:
        /*0028*/ 	.word	index@(cu_compute_intensity_gradient)
        /*002c*/ 	.word	0x00000018


	//----- nvinfo : EIATTR_FRAME_SIZE
	.align		4
.L_7:
        /*0030*/ 	.byte	0x04, 0x11
        /*0032*/ 	.short	(.L_9 - .L_8)
	.align		4
.L_8:
        /*0034*/ 	.word	index@(cu_compute_intensity_gradient)
        /*0038*/ 	.word	0x00000000


	//----- nvinfo : EIATTR_REGCOUNT
	.align		4
.L_9:
        /*003c*/ 	.byte	0x04, 0x2f
        /*003e*/ 	.short	(.L_11 - .L_10)
	.align		4
.L_10:
        /*0040*/ 	.word	index@(cu_magnitude)
        /*0044*/ 	.word	0x00000012


	//----- nvinfo : EIATTR_FRAME_SIZE
	.align		4
.L_11:
        /*0048*/ 	.byte	0x04, 0x11
        /*004a*/ 	.short	(.L_13 - .L_12)
	.align		4
.L_12:
        /*004c*/ 	.word	index@($__internal_1_$__cuda_sm20_dsqrt_rn_f64_mediumpath_v1)
        /*0050*/ 	.word	0x00000000


	//----- nvinfo : EIATTR_FRAME_SIZE
	.align		4
.L_13:
        /*0054*/ 	.byte	0x04, 0x11
        /*0056*/ 	.short	(.L_15 - .L_14)
	.align		4
.L_14:
        /*0058*/ 	.word	index@(cu_magnitude)
        /*005c*/ 	.word	0x00000000


	//----- nvinfo : EIATTR_REGCOUNT
	.align		4
.L_15:
        /*0060*/ 	.byte	0x04, 0x2f
        /*0062*/ 	.short	(.L_17 - .L_16)
	.align		4
.L_16:
        /*0064*/ 	.word	index@(cu_suppress_non_max)
        /*0068*/ 	.word	0x00000016


	//----- nvinfo : EIATTR_FRAME_SIZE
	.align		4
.L_17:
        /*006c*/ 	.byte	0x04, 0x11
        /*006e*/ 	.short	(.L_19 - .L_18)
	.align		4
.L_18:
        /*0070*/ 	.word	index@($__internal_0_$__cuda_sm3x_div_rn_noftz_f32_slowpath)
        /*0074*/ 	.word	0x00000000


	//----- nvinfo : EIATTR_FRAME_SIZE
	.align		4
.L_19:
        /*0078*/ 	.byte	0x04, 0x11
        /*007a*/ 	.short	(.L_21 - .L_20)
	.align		4
.L_20:
        /*007c*/ 	.word	index@(cu_suppress_non_max)
        /*0080*/ 	.word	0x00000000


	//----- nvinfo : EIATTR_REGCOUNT
	.align		4
.L_21:
        /*0084*/ 	.byte	0x04, 0x2f
        /*0086*/ 	.short	(.L_23 - .L_22)
	.align		4
.L_22:
        /*0088*/ 	.word	index@(cu_hysteresis_high)
        /*008c*/ 	.word	0x0000000c


	//----- nvinfo : EIATTR_FRAME_SIZE
	.align		4
.L_23:
        /*0090*/ 	.byte	0x04, 0x11
        /*0092*/ 	.short	(.L_25 - .L_24)
	.align		4
.L_24:
        /*0094*/ 	.word	index@(cu_hysteresis_high)
        /*0098*/ 	.word	0x00000000


	//----- nvinfo : EIATTR_REGCOUNT
	.align		4
.L_25:
        /*009c*/ 	.byte	0x04, 0x2f
        /*009e*/ 	.short	(.L_27 - .L_26)
	.align		4
.L_26:
        /*00a0*/ 	.word	index@(cu_hysteresis_low)
        /*00a4*/ 	.word	0x0000001a


	//----- nvinfo : EIATTR_FRAME_SIZE
	.align		4
.L_27:
        /*00a8*/ 	.byte	0x04, 0x11
        /*00aa*/ 	.short	(.L_29 - .L_28)
	.align		4
.L_28:
        /*00ac*/ 	.word	index@(cu_hysteresis_low)
        /*00b0*/ 	.word	0x00000000


	//----- nvinfo : EIATTR_REGCOUNT
	.align		4
.L_29:
        /*00b4*/ 	.byte	0x04, 0x2f
        /*00b6*/ 	.short	(.L_31 - .L_30)
	.align		4
.L_30:
        /*00b8*/ 	.word	index@(hysteresis_kernel)
        /*00bc*/ 	.word	0x00000018


	//----- nvinfo : EIATTR_FRAME_SIZE
	.align		4
.L_31:
        /*00c0*/ 	.byte	0x04, 0x11
        /*00c2*/ 	.short	(.L_33 - .L_32)
	.align		4
.L_32:
        /*00c4*/ 	.word	index@(hysteresis_kernel)
        /*00c8*/ 	.word	0x00000000


	//----- nvinfo : EIATTR_MIN_STACK_SIZE
	.align		4
.L_33:
        /*00cc*/ 	.byte	0x04, 0x12
        /*00ce*/ 	.short	(.L_35 - .L_34)
	.align		4
.L_34:
        /*00d0*/ 	.word	index@(hysteresis_kernel)
        /*00d4*/ 	.word	0x00000000


	//----- nvinfo : EIATTR_MIN_STACK_SIZE
	.align		4
.L_35:
        /*00d8*/ 	.byte	0x04, 0x12
        /*00da*/ 	.short	(.L_37 - .L_36)
	.align		4
.L_36:
        /*00dc*/ 	.word	index@(cu_hysteresis_low)
        /*00e0*/ 	.word	0x00000000


	//----- nvinfo : EIATTR_MIN_STACK_SIZE
	.align		4
.L_37:
        /*00e4*/ 	.byte	0x04, 0x12
        /*00e6*/ 	.short	(.L_39 - .L_38)
	.align		4
.L_38:
        /*00e8*/ 	.word	index@(cu_hysteresis_high)
        /*00ec*/ 	.word	0x00000000


	//----- nvinfo : EIATTR_MIN_STACK_SIZE
	.align		4
.L_39:
        /*00f0*/ 	.byte	0x04, 0x12
        /*00f2*/ 	.short	(.L_41 - .L_40)
	.align		4
.L_40:
        /*00f4*/ 	.word	index@(cu_suppress_non_max)
        /*00f8*/ 	.word	0x00000000


	//----- nvinfo : EIATTR_MIN_STACK_SIZE
	.align		4
.L_41:
        /*00fc*/ 	.byte	0x04, 0x12
        /*00fe*/ 	.short	(.L_43 - .L_42)
	.align		4
.L_42:
        /*0100*/ 	.word	index@(cu_magnitude)
        /*0104*/ 	.word	0x00000000


	//----- nvinfo : EIATTR_MIN_STACK_SIZE
	.align		4
.L_43:
        /*0108*/ 	.byte	0x04, 0x12
        /*010a*/ 	.short	(.L_45 - .L_44)
	.align		4
.L_44:
        /*010c*/ 	.word	index@(cu_compute_intensity_gradient)
        /*0110*/ 	.word	0x00000000


	//----- nvinfo : EIATTR_MIN_STACK_SIZE
	.align		4
.L_45:
        /*0114*/ 	.byte	0x04, 0x12
        /*0116*/ 	.short	(.L_47 - .L_46)
	.align		4
.L_46:
        /*0118*/ 	.word	index@(cu_apply_gaussian_filter)
        /*011c*/ 	.word	0x00000000
.L_47:


//--------------------- .nv.compat                --------------------------
	.section	.nv.compat,"",@"SHT_CUDA_COMPAT_INFO"
	.align	4
        /*0000*/ 	.byte	0x02, 0x09, 0x00, 0x00, 0x02, 0x02, 0x01, 0x00, 0x02, 0x05, 0x05, 0x00, 0x03, 0x07, 0x01, 0x01
        /*0010*/ 	.byte	0x02, 0x03, 0x00, 0x00, 0x02, 0x06, 0x01, 0x00, 0x04, 0x0b, 0x08, 0x00, 0x01, 0x00, 0x00, 0x00
        /*0020*/ 	.byte	0x00, 0x00, 0x00, 0x00


//--------------------- .nv.info.hysteresis_kernel --------------------------
	.section	.nv.info.hysteresis_kernel,"",@"SHT_CUDA_INFO"
	.sectionflags	@""
	.align	4


	//----- nvinfo : EIATTR_CUDA_API_VERSION
	.align		4
        /*0000*/ 	.byte	0x04, 0x37
        /*0002*/ 	.short	(.L_49 - .L_48)
.L_48:
        /*0004*/ 	.word	0x00000082


	//----- nvinfo : EIATTR_KPARAM_INFO
	.align		4
.L_49:
        /*0008*/ 	.byte	0x04, 0x17
        /*000a*/ 	.short	(.L_51 - .L_50)
.L_50:
        /*000c*/ 	.word	0x00000000
        /*0010*/ 	.short	0x0005
        /*0012*/ 	.short	0x001c
        /*0014*/ 	.byte	0x00, 0xf0, 0x11, 0x00


	//----- nvinfo : EIATTR_KPARAM_INFO
	.align		4
.L_51:
        /*0018*/ 	.byte	0x04, 0x17
        /*001a*/ 	.short	(.L_53 - .L_52)
.L_52:
        /*001c*/ 	.word	0x00000000
        /*0020*/ 	.short	0x0004
        /*0022*/ 	.short	0x0018
        /*0024*/ 	.byte	0x00, 0xf0, 0x11, 0x00


	//----- nvinfo : EIATTR_KPARAM_INFO
	.align		4
.L_53:
        /*0028*/ 	.byte	0x04, 0x17
        /*002a*/ 	.short	(.L_55 - .L_54)
.L_54:
        /*002c*/ 	.word	0x00000000
        /*0030*/ 	.short	0x0003
        /*0032*/ 	.short	0x0014
        /*0034*/ 	.byte	0x00, 0xf0, 0x11, 0x00


	//----- nvinfo : EIATTR_KPARAM_INFO
	.align		4
.L_55:
        /*0038*/ 	.byte	0x04, 0x17
        /*003a*/ 	.short	(.L_57 - .L_56)
.L_56:
        /*003c*/ 	.word	0x00000000
        /*0040*/ 	.short	0x0002
        /*0042*/ 	.short	0x0010
        /*0044*/ 	.byte	0x00, 0xf0, 0x11, 0x00


	//----- nvinfo : EIATTR_KPARAM_INFO
	.align		4
.L_57:
        /*0048*/ 	.byte	0x04, 0x17
        /*004a*/ 	.short	(.L_59 - .L_58)
.L_58:
        /*004c*/ 	.word	0x00000000
        /*0050*/ 	.short	0x0001
        /*0052*/ 	.short	0x0008
        /*0054*/ 	.byte	0x00, 0xf5, 0x21, 0x00


	//----- nvinfo : EIATTR_KPARAM_INFO
	.align		4
.L_59:
        /*0058*/ 	.byte	0x04, 0x17
        /*005a*/ 	.short	(.L_61 - .L_60)
.L_60:
        /*005c*/ 	.word	0x00000000
        /*0060*/ 	.short	0x0000
        /*0062*/ 	.short	0x0000
        /*0064*/ 	.byte	0x00, 0xf5, 0x21, 0x00


	//----- nvinfo : EIATTR_SPARSE_MMA_MASK
	.align		4
.L_61:
        /*0068*/ 	.byte	0x03, 0x50
        /*006a*/ 	.short	0x0000


	//----- nvinfo : EIATTR_MAXREG_COUNT
	.align		4
        /*006c*/ 	.byte	0x03, 0x1b
        /*006e*/ 	.short	0x00ff


	//----- nvinfo : EIATTR_MERCURY_ISA_VERSION
	.align		4
        /*0070*/ 	.byte	0x03, 0x5f
        /*0072*/ 	.short	0x0101


	//----- nvinfo : EIATTR_VRC_CTA_INIT_COUNT
	.align		4
        /*0074*/ 	.byte	0x02, 0x4a
	.zero		1
	.zero		1


	//----- nvinfo : EIATTR_EXIT_INSTR_OFFSETS
	.align		4
        /*0078*/ 	.byte	0x04, 0x1c
        /*007a*/ 	.short	(.L_63 - .L_62)


	//   ....[0]....
.L_62:
        /*007c*/ 	.word	0x000000a0


	//   ....[1]....
        /*0080*/ 	.word	0x00000240


	//   ....[2]....
        /*0084*/ 	.word	0x000002a0


	//   ....[3]....
        /*0088*/ 	.word	0x00000690


	//   ....[4]....
        /*008c*/ 	.word	0x000006c0


	//   ....[5]....
        /*0090*/ 	.word	0x00000700


	//----- nvinfo : EIATTR_CRS_STACK_SIZE
	.align		4
.L_63:
        /*0094*/ 	.byte	0x04, 0x1e
        /*0096*/ 	.short	(.L_65 - .L_64)
.L_64:
        /*0098*/ 	.word	0x00000000


	//----- nvinfo : EIATTR_CBANK_PARAM_SIZE
	.align		4
.L_65:
        /*009c*/ 	.byte	0x03, 0x19
        /*009e*/ 	.short	0x0020


	//----- nvinfo : EIATTR_PARAM_CBANK
	.align		4
        /*00a0*/ 	.byte	0x04, 0x0a
        /*00a2*/ 	.short	(.L_67 - .L_66)
	.align		4
.L_66:
        /*00a4*/ 	.word	index@(.nv.constant0.hysteresis_kernel)
        /*00a8*/ 	.short	0x0380
        /*00aa*/ 	.short	0x0020


	//----- nvinfo : EIATTR_SW_WAR
	.align		4
.L_67:
        /*00ac*/ 	.byte	0x04, 0x36
        /*00ae*/ 	.short	(.L_69 - .L_68)
.L_68:
        /*00b0*/ 	.word	0x00000008
.L_69:


//--------------------- .nv.info.cu_hysteresis_low --------------------------
	.section	.nv.info.cu_hysteresis_low,"",@"SHT_CUDA_INFO"
	.sectionflags	@""
	.align	4


	//----- nvinfo : EIATTR_CUDA_API_VERSION
	.align		4
        /*0000*/ 	.byte	0x04, 0x37
        /*0002*/ 	.short	(.L_71 - .L_70)
.L_70:
        /*0004*/ 	.word	0x00000082


	//----- nvinfo : EIATTR_KPARAM_INFO
	.align		4
.L_71:
        /*0008*/ 	.byte	0x04, 0x17
        /*000a*/ 	.short	(.L_73 - .L_72)
.L_72:
        /*000c*/ 	.word	0x00000000
        /*0010*/ 	.short	0x0005
        /*0012*/ 	.short	0x0020
        /*0014*/ 	.byte	0x00, 0xf0, 0x11, 0x00


	//----- nvinfo : EIATTR_KPARAM_INFO
	.align		4
.L_73:
        /*0018*/ 	.byte	0x04, 0x17
        /*001a*/ 	.short	(.L_75 - .L_74)
.L_74:
        /*001c*/ 	.word	0x00000000
        /*0020*/ 	.short	0x0004
        /*0022*/ 	.short	0x001c
        /*0024*/ 	.byte	0x00, 0xf0, 0x11, 0x00


	//----- nvinfo : EIATTR_KPARAM_INFO
	.align		4
.L_75:
        /*0028*/ 	.byte	0x04, 0x17
        /*002a*/ 	.short	(.L_77 - .L_76)
.L_76:
        /*002c*/ 	.word	0x00000000
        /*0030*/ 	.short	0x0003
        /*0032*/ 	.short	0x0018
        /*0034*/ 	.byte	0x00, 0xf0, 0x11, 0x00


	//----- nvinfo : EIATTR_KPARAM_INFO
	.align		4
.L_77:
        /*0038*/ 	.byte	0x04, 0x17
        /*003a*/ 	.short	(.L_79 - .L_78)
.L_78:
        /*003c*/ 	.word	0x00000000
        /*0040*/ 	.short	0x0002
        /*0042*/ 	.short	0x0010
        /*0044*/ 	.byte	0x00, 0xf5, 0x21, 0x00


	//----- nvinfo : EIATTR_KPARAM_INFO
	.align		4
.L_79:
        /*0048*/ 	.byte	0x04, 0x17
        /*004a*/ 	.short	(.L_81 - .L_80)
.L_80:
        /*004c*/ 	.word	0x00000000
        /*0050*/ 	.short	0x0001
        /*0052*/ 	.short	0x0008
        /*0054*/ 	.byte	0x00, 0xf5, 0x21, 0x00


	//----- nvinfo : EIATTR_KPARAM_INFO
	.align		4
.L_81:
        /*0058*/ 	.byte	0x04, 0x17
        /*005a*/ 	.short	(.L_83 - .L_82)
.L_82:
        /*005c*/ 	.word	0x00000000
        /*0060*/ 	.short	0x0000
        /*0062*/ 	.short	0x0000
        /*0064*/ 	.byte	0x00, 0xf5, 0x21, 0x00


	//----- nvinfo : EIATTR_SPARSE_MMA_MASK
	.align		4
.L_83:
        /*0068*/ 	.byte	0x03, 0x50
        /*006a*/ 	.short	0x0000


	//----- nvinfo : EIATTR_MAXREG_COUNT
	.align		4
        /*006c*/ 	.byte	0x03, 0x1b
        /*006e*/ 	.short	0x00ff


	//----- nvinfo : EIATTR_MERCURY_ISA_VERSION
	.align		4
        /*0070*/ 	.byte	0x03, 0x5f
        /*0072*/ 	.short	0x0101


	//----- nvinfo : EIATTR_VRC_CTA_INIT_COUNT
	.align		4
        /*0074*/ 	.byte	0x02, 0x4a
	.zero		1
	.zero		1


	//----- nvinfo : EIATTR_EXIT_INSTR_OFFSETS
	.align		4
        /*0078*/ 	.byte	0x04, 0x1c
        /*007a*/ 	.short	(.L_85 - .L_84)


	//   ....[0]....
.L_84:
        /*007c*/ 	.word	0x000000b0


	//   ....[1]....
        /*0080*/ 	.word	0x00000250


	//   ....[2]....
        /*0084*/ 	.word	0x000002b0


	//   ....[3]....
        /*0088*/ 	.word	0x00000720


	//   ....[4]....
        /*008c*/ 	.word	0x00000770


	//----- nvinfo : EIATTR_CBANK_PARAM_SIZE
	.align		4
.L_85:
        /*0090*/ 	.byte	0x03, 0x19
        /*0092*/ 	.short	0x0024


	//----- nvinfo : EIATTR_PARAM_CBANK
	.align		4
        /*0094*/ 	.byte	0x04, 0x0a
        /*0096*/ 	.short	(.L_87 - .L_86)
	.align		4
.L_86:
        /*0098*/ 	.word	index@(.nv.constant0.cu_hysteresis_low)
        /*009c*/ 	.short	0x0380
        /*009e*/ 	.short	0x0024


	//----- nvinfo : EIATTR_SW_WAR
	.align		4
.L_87:
        /*00a0*/ 	.byte	0x04, 0x36
        /*00a2*/ 	.short	(.L_89 - .L_88)
.L_88:
        /*00a4*/ 	.word	0x00000008
.L_89:


//--------------------- .nv.info.cu_hysteresis_high --------------------------
	.section	.nv.info.cu_hysteresis_high,"",@"SHT_CUDA_INFO"
	.sectionflags	@""
	.align	4


	//----- nvinfo : EIATTR_CUDA_API_VERSION
	.align		4
        /*0000*/ 	.byte	0x04, 0x37
        /*0002*/ 	.short	(.L_91 - .L_90)
.L_90:
        /*0004*/ 	.word	0x00000082


	//----- nvinfo : EIATTR_KPARAM_INFO
	.align		4
.L_91:
        /*0008*/ 	.byte	0x04, 0x17
        /*000a*/ 	.short	(.L_93 - .L_92)
.L_92:
        /*000c*/ 	.word	0x00000000
        /*0010*/ 	.short	0x0005
        /*0012*/ 	.short	0x0020
        /*0014*/ 	.byte	0x00, 0xf0, 0x11, 0x00


	//----- nvinfo : EIATTR_KPARAM_INFO
	.align		4
.L_93:
        /*0018*/ 	.byte	0x04, 0x17
        /*001a*/ 	.short	(.L_95 - .L_94)
.L_94:
        /*001c*/ 	.word	0x00000000
        /*0020*/ 	.short	0x0004
        /*0022*/ 	.short	0x001c
        /*0024*/ 	.byte	0x00, 0xf0, 0x11, 0x00


	//----- nvinfo : EIATTR_KPARAM_INFO
	.align		4
.L_95:
        /*0028*/ 	.byte	0x04, 0x17
        /*002a*/ 	.short	(.L_97 - .L_96)
.L_96:
        /*002c*/ 	.word	0x00000000
        /*0030*/ 	.short	0x0003
        /*0032*/ 	.short	0x0018
        /*0034*/ 	.byte	0x00, 0xf0, 0x11, 0x00


	//----- nvinfo : EIATTR_KPARAM_INFO
	.align		4
.L_97:
        /*0038*/ 	.byte	0x04, 0x17
        /*003a*/ 	.short	(.L_99 - .L_98)
.L_98:
        /*003c*/ 	.word	0x00000000
        /*0040*/ 	.short	0x0002
        /*0042*/ 	.short	0x0010
        /*0044*/ 	.byte	0x00, 0xf5, 0x21, 0x00


	//----- nvinfo : EIATTR_KPARAM_INFO
	.align		4
.L_99:
        /*0048*/ 	.byte	0x04, 0x17
        /*004a*/ 	.short	(.L_101 - .L_100)
.L_100:
        /*004c*/ 	.word	0x00000000
        /*0050*/ 	.short	0x0001
        /*0052*/ 	.short	0x0008
        /*0054*/ 	.byte	0x00, 0xf5, 0x21, 0x00


	//----- nvinfo : EIATTR_KPARAM_INFO
	.align		4
.L_101:
        /*0058*/ 	.byte	0x04, 0x17
        /*005a*/ 	.short	(.L_103 - .L_102)
.L_102:
        /*005c*/ 	.word	0x00000000
        /*0060*/ 	.short	0x0000
        /*0062*/ 	.short	0x0000
        /*0064*/ 	.byte	0x00, 0xf5, 0x21, 0x00


	//----- nvinfo : EIATTR_SPARSE_MMA_MASK
	.align		4
.L_103:
        /*0068*/ 	.byte	0x03, 0x50
        /*006a*/ 	.short	0x0000


	//----- nvinfo : EIATTR_MAXREG_COUNT
	.align		4
        /*006c*/ 	.byte	0x03, 0x1b
        /*006e*/ 	.short	0x00ff


	//----- nvinfo : EIATTR_MERCURY_ISA_VERSION
	.align		4
        /*0070*/ 	.byte	0x03, 0x5f
        /*0072*/ 	.short	0x0101


	//----- nvinfo : EIATTR_VRC_CTA_INIT_COUNT
	.align		4
        /*0074*/ 	.byte	0x02, 0x4a
	.zero		1
	.zero		1


	//----- nvinfo : EIATTR_EXIT_INSTR_OFFSETS
	.align		4
        /*0078*/ 	.byte	0x04, 0x1c
        /*007a*/ 	.short	(.L_105 - .L_104)


	//   ....[0]....
.L_104:
        /*007c*/ 	.word	0x00000090


	//   ....[1]....
        /*0080*/ 	.word	0x00000190


	//   ....[2]....
        /*0084*/ 	.word	0x00000200


	//----- nvinfo : EIATTR_CRS_STACK_SIZE
	.align		4
.L_105:
        /*0088*/ 	.byte	0x04, 0x1e
        /*008a*/ 	.short	(.L_107 - .L_106)
.L_106:
        /*008c*/ 	.word	0x00000000


	//----- nvinfo : EIATTR_CBANK_PARAM_SIZE
	.align		4
.L_107:
        /*0090*/ 	.byte	0x03, 0x19
        /*0092*/ 	.short	0x0024


	//----- nvinfo : EIATTR_PARAM_CBANK
	.align		4
        /*0094*/ 	.byte	0x04, 0x0a
        /*0096*/ 	.short	(.L_109 - .L_108)
	.align		4
.L_108:
        /*0098*/ 	.word	index@(.nv.constant0.cu_hysteresis_high)
        /*009c*/ 	.short	0x0380
        /*009e*/ 	.short	0x0024


	//----- nvinfo : EIATTR_SW_WAR
	.align		4
.L_109:
        /*00a0*/ 	.byte	0x04, 0x36
        /*00a2*/ 	.short	(.L_111 - .L_110)
.L_110:
        /*00a4*/ 	.word	0x00000008
.L_111:


//--------------------- .nv.info.cu_suppress_non_max --------------------------
	.section	.nv.info.cu_suppress_non_max,"",@"SHT_CUDA_INFO"
	.sectionflags	@""
	.align	4


	//----- nvinfo : EIATTR_CUDA_API_VERSION
	.align		4
        /*0000*/ 	.byte	0x04, 0x37
        /*0002*/ 	.short	(.L_113 - .L_112)
.L_112:
        /*0004*/ 	.word	0x00000082


	//----- nvinfo : EIATTR_KPARAM_INFO
	.align		4
.L_113:
        /*0008*/ 	.byte	0x04, 0x17
        /*000a*/ 	.short	(.L_115 - .L_114)
.L_114:
        /*000c*/ 	.word	0x00000000
        /*0010*/ 	.short	0x0005
        /*0012*/ 	.short	0x0024
        /*0014*/ 	.byte	0x00, 0xf0, 0x11, 0x00


	//----- nvinfo : EIATTR_KPARAM_INFO
	.align		4
.L_115:
        /*0018*/ 	.byte	0x04, 0x17
        /*001a*/ 	.short	(.L_117 - .L_116)
.L_116:
        /*001c*/ 	.word	0x00000000
        /*0020*/ 	.short	0x0004
        /*0022*/ 	.short	0x0020
        /*0024*/ 	.byte	0x00, 0xf0, 0x11, 0x00


	//----- nvinfo : EIATTR_KPARAM_INFO
	.align		4
.L_117:
        /*0028*/ 	.byte	0x04, 0x17
        /*002a*/ 	.short	(.L_119 - .L_118)
.L_118:
        /*002c*/ 	.word	0x00000000
        /*0030*/ 	.short	0x0003
        /*0032*/ 	.short	0x0018
        /*0034*/ 	.byte	0x00, 0xf5, 0x21, 0x00


	//----- nvinfo : EIATTR_KPARAM_INFO
	.align		4
.L_119:
        /*0038*/ 	.byte	0x04, 0x17
        /*003a*/ 	.short	(.L_121 - .L_120)
.L_120:
        /*003c*/ 	.word	0x00000000
        /*0040*/ 	.short	0x0002
        /*0042*/ 	.short	0x0010
        /*0044*/ 	.byte	0x00, 0xf5, 0x21, 0x00


	//----- nvinfo : EIATTR_KPARAM_INFO
	.align		4
.L_121:
        /*0048*/ 	.byte	0x04, 0x17
        /*004a*/ 	.short	(.L_123 - .L_122)
.L_122:
        /*004c*/ 	.word	0x00000000
        /*0050*/ 	.short	0x0001
        /*0052*/ 	.short	0x0008
        /*0054*/ 	.byte	0x00, 0xf5, 0x21, 0x00


	//----- nvinfo : EIATTR_KPARAM_INFO
	.align		4
.L_123:
        /*0058*/ 	.byte	0x04, 0x17
        /*005a*/ 	.short	(.L_125 - .L_124)
.L_124:
        /*005c*/ 	.word	0x00000000
        /*0060*/ 	.short	0x0000
        /*0062*/ 	.short	0x0000
        /*0064*/ 	.byte	0x00, 0xf5, 0x21, 0x00


	//----- nvinfo : EIATTR_SPARSE_MMA_MASK
	.align		4
.L_125:
        /*0068*/ 	.byte	0x03, 0x50
        /*006a*/ 	.short	0x0000


	//----- nvinfo : EIATTR_MAXREG_COUNT
	.align		4
        /*006c*/ 	.byte	0x03, 0x1b
        /*006e*/ 	.short	0x00ff


	//----- nvinfo : EIATTR_MERCURY_ISA_VERSION
	.align		4
        /*0070*/ 	.byte	0x03, 0x5f
        /*0072*/ 	.short	0x0101


	//----- nvinfo : EIATTR_VRC_CTA_INIT_COUNT
	.align		4
        /*0074*/ 	.byte	0x02, 0x4a
	.zero		1
	.zero		1


	//----- nvinfo : EIATTR_EXIT_INSTR_OFFSETS
	.align		4
        /*0078*/ 	.byte	0x04, 0x1c
        /*007a*/ 	.short	(.L_127 - .L_126)


	//   ....[0]....
.L_126:
        /*007c*/ 	.word	0x00000090


	//   ....[1]....
        /*0080*/ 	.word	0x000000f0


	//   ....[2]....
        /*0084*/ 	.word	0x00000150


	//   ....[3]....
        /*0088*/ 	.word	0x00000310


	//   ....[4]....
        /*008c*/ 	.word	0x00000390


	//   ....[5]....
        /*0090*/ 	.word	0x000014e0


	//   ....[6]....
        /*0094*/ 	.word	0x00001520


	//----- nvinfo : EIATTR_CRS_STACK_SIZE
	.align		4
.L_127:
        /*0098*/ 	.byte	0x04, 0x1e
        /*009a*/ 	.short	(.L_129 - .L_128)
.L_128:
        /*009c*/ 	.word	0x00000000


	//----- nvinfo : EIATTR_CBANK_PARAM_SIZE
	.align		4
.L_129:
        /*00a0*/ 	.byte	0x03, 0x19
        /*00a2*/ 	.short	0x0028


	//----- nvinfo : EIATTR_PARAM_CBANK
	.align		4
        /*00a4*/ 	.byte	0x04, 0x0a
        /*00a6*/ 	.short	(.L_131 - .L_130)
	.align		4
.L_130:
        /*00a8*/ 	.word	index@(.nv.constant0.cu_suppress_non_max)
        /*00ac*/ 	.short	0x0380
        /*00ae*/ 	.short	0x0028


	//----- nvinfo : EIATTR_SW_WAR
	.align		4
.L_131:
        /*00b0*/ 	.byte	0x04, 0x36
        /*00b2*/ 	.short	(.L_133 - .L_132)
.L_132:
        /*00b4*/ 	.word	0x00000008
.L_133:


//--------------------- .nv.info.cu_magnitude     --------------------------
	.section	.nv.info.cu_magnitude,"",@"SHT_CUDA_INFO"
	.sectionflags	@""
	.align	4


	//----- nvinfo : EIATTR_CUDA_API_VERSION
	.align		4
        /*0000*/ 	.byte	0x04, 0x37
        /*0002*/ 	.short	(.L_135 - .L_134)
.L_134:
        /*0004*/ 	.word	0x00000082


	//----- nvinfo : EIATTR_KPARAM_INFO
	.align		4
.L_135:
        /*0008*/ 	.byte	0x04, 0x17
        /*000a*/ 	.short	(.L_137 - .L_136)
.L_136:
        /*000c*/ 	.word	0x00000000
        /*0010*/ 	.short	0x0004
        /*0012*/ 	.short	0x001c
        /*0014*/ 	.byte	0x00, 0xf0, 0x11, 0x00


	//----- nvinfo : EIATTR_KPARAM_INFO
	.align		4
.L_137:
        /*0018*/ 	.byte	0x04, 0x17
        /*001a*/ 	.short	(.L_139 - .L_138)
.L_138:
        /*001c*/ 	.word	0x00000000
        /*0020*/ 	.short	0x0003
        /*0022*/ 	.short	0x0018
        /*0024*/ 	.byte	0x00, 0xf0, 0x11, 0x00


	//----- nvinfo : EIATTR_KPARAM_INFO
	.align		4
.L_139:
        /*0028*/ 	.byte	0x04, 0x17
        /*002a*/ 	.short	(.L_141 - .L_140)
.L_140:
        /*002c*/ 	.word	0x00000000
        /*0030*/ 	.short	0x0002
        /*0032*/ 	.short	0x0010
        /*0034*/ 	.byte	0x00, 0xf5, 0x21, 0x00


	//----- nvinfo : EIATTR_KPARAM_INFO
	.align		4
.L_141:
        /*0038*/ 	.byte	0x04, 0x17
        /*003a*/ 	.short	(.L_143 - .L_142)
.L_142:
        /*003c*/ 	.word	0x00000000
        /*0040*/ 	.short	0x0001
        /*0042*/ 	.short	0x0008
        /*0044*/ 	.byte	0x00, 0xf5, 0x21, 0x00


	//----- nvinfo : EIATTR_KPARAM_INFO
	.align		4
.L_143:
        /*0048*/ 	.byte	0x04, 0x17
        /*004a*/ 	.short	(.L_145 - .L_144)
.L_144:
        /*004c*/ 	.word	0x00000000
        /*0050*/ 	.short	0x0000
        /*0052*/ 	.short	0x0000
        /*0054*/ 	.byte	0x00, 0xf5, 0x21, 0x00


	//----- nvinfo : EIATTR_SPARSE_MMA_MASK
	.align		4
.L_145:
        /*0058*/ 	.byte	0x03, 0x50
        /*005a*/ 	.short	0x0000


	//----- nvinfo : EIATTR_MAXREG_COUNT
	.align		4
        /*005c*/ 	.byte	0x03, 0x1b
        /*005e*/ 	.short	0x00ff


	//----- nvinfo : EIATTR_MERCURY_ISA_VERSION
	.align		4
        /*0060*/ 	.byte	0x03, 0x5f
        /*0062*/ 	.short	0x0101


	//----- nvinfo : EIATTR_VRC_CTA_INIT_COUNT
	.align		4
        /*0064*/ 	.byte	0x02, 0x4a
	.zero		1
	.zero		1


	//----- nvinfo : EIATTR_EXIT_INSTR_OFFSETS
	.align		4
        /*0068*/ 	.byte	0x04, 0x1c
        /*006a*/ 	.short	(.L_147 - .L_146)


	//   ....[0]....
.L_146:
        /*006c*/ 	.word	0x00000090


	//   ....[1]....
        /*0070*/ 	.word	0x00000300


	//----- nvinfo : EIATTR_CRS_STACK_SIZE
	.align		4
.L_147:
        /*0074*/ 	.byte	0x04, 0x1e
        /*0076*/ 	.short	(.L_149 - .L_148)
.L_148:
        /*0078*/ 	.word	0x00000000


	//----- nvinfo : EIATTR_CBANK_PARAM_SIZE
	.align		4
.L_149:
        /*007c*/ 	.byte	0x03, 0x19
        /*007e*/ 	.short	0x0020


	//----- nvinfo : EIATTR_PARAM_CBANK
	.align		4
        /*0080*/ 	.byte	0x04, 0x0a
        /*0082*/ 	.short	(.L_151 - .L_150)
	.align		4
.L_150:
        /*0084*/ 	.word	index@(.nv.constant0.cu_magnitude)
        /*0088*/ 	.short	0x0380
        /*008a*/ 	.short	0x0020


	//----- nvinfo : EIATTR_SW_WAR
	.align		4
.L_151:
        /*008c*/ 	.byte	0x04, 0x36
        /*008e*/ 	.short	(.L_153 - .L_152)
.L_152:
        /*0090*/ 	.word	0x00000008
.L_153:


//--------------------- .nv.info.cu_compute_intensity_gradient --------------------------
	.section	.nv.info.cu_compute_intensity_gradient,"",@"SHT_CUDA_INFO"
	.sectionflags	@""
	.align	4


	//----- nvinfo : EIATTR_CUDA_API_VERSION
	.align		4
        /*0000*/ 	.byte	0x04, 0x37
        /*0002*/ 	.short	(.L_155 - .L_154)
.L_154:
        /*0004*/ 	.word	0x00000082


	//----- nvinfo : EIATTR_KPARAM_INFO
	.align		4
.L_155:
        /*0008*/ 	.byte	0x04, 0x17
        /*000a*/ 	.short	(.L_157 - .L_156)
.L_156:
        /*000c*/ 	.word	0x00000000
        /*0010*/ 	.short	0x0004
        /*0012*/ 	.short	0x001c
        /*0014*/ 	.byte	0x00, 0xf0, 0x11, 0x00


	//----- nvinfo : EIATTR_KPARAM_INFO
	.align		4
.L_157:
        /*0018*/ 	.byte	0x04, 0x17
        /*001a*/ 	.short	(.L_159 - .L_158)
.L_158:
        /*001c*/ 	.word	0x00000000
        /*0020*/ 	.short	0x0003
        /*0022*/ 	.short	0x0018
        /*0024*/ 	.byte	0x00, 0xf0, 0x11, 0x00


	//----- nvinfo : EIATTR_KPARAM_INFO
	.align		4
.L_159:
        /*0028*/ 	.byte	0x04, 0x17
        /*002a*/ 	.short	(.L_161 - .L_160)
.L_160:
        /*002c*/ 	.word	0x00000000
        /*0030*/ 	.short	0x0002
        /*0032*/ 	.short	0x0010
        /*0034*/ 	.byte	0x00, 0xf5, 0x21, 0x00


	//----- nvinfo : EIATTR_KPARAM_INFO
	.align		4
.L_161:
        /*0038*/ 	.byte	0x04, 0x17
        /*003a*/ 	.short	(.L_163 - .L_162)
.L_162:
        /*003c*/ 	.word	0x00000000
        /*0040*/ 	.short	0x0001
        /*0042*/ 	.short	0x0008
        /*0044*/ 	.byte	0x00, 0xf5, 0x21, 0x00


	//----- nvinfo : EIATTR_KPARAM_INFO
	.align		4
.L_163:
        /*0048*/ 	.byte	0x04, 0x17
        /*004a*/ 	.short	(.L_165 - .L_164)
.L_164:
        /*004c*/ 	.word	0x00000000
        /*0050*/ 	.short	0x0000
        /*0052*/ 	.short	0x0000
        /*0054*/ 	.byte	0x00, 0xf5, 0x21, 0x00


	//----- nvinfo : EIATTR_SPARSE_MMA_MASK
	.align		4
.L_165:
        /*0058*/ 	.byte	0x03, 0x50
        /*005a*/ 	.short	0x0000


	//----- nvinfo : EIATTR_MAXREG_COUNT
	.align		4
        /*005c*/ 	.byte	0x03, 0x1b
        /*005e*/ 	.short	0x00ff


	//----- nvinfo : EIATTR_MERCURY_ISA_VERSION
	.align		4
        /*0060*/ 	.byte	0x03, 0x5f
        /*0062*/ 	.short	0x0101


	//----- nvinfo : EIATTR_VRC_CTA_INIT_COUNT
	.align		4
        /*0064*/ 	.byte	0x02, 0x4a
	.zero		1
	.zero		1


	//----- nvinfo : EIATTR_EXIT_INSTR_OFFSETS
	.align		4
        /*0068*/ 	.byte	0x04, 0x1c
        /*006a*/ 	.short	(.L_167 - .L_166)


	//   ....[0]....
.L_166:
        /*006c*/ 	.word	0x000000a0


	//   ....[1]....
        /*0070*/ 	.word	0x000008b0


	//----- nvinfo : EIATTR_CRS_STACK_SIZE
	.align		4
.L_167:
        /*0074*/ 	.byte	0x04, 0x1e
        /*0076*/ 	.short	(.L_169 - .L_168)
.L_168:
        /*0078*/ 	.word	0x00000000


	//----- nvinfo : EIATTR_CBANK_PARAM_SIZE
	.align		4
.L_169:
        /*007c*/ 	.byte	0x03, 0x19
        /*007e*/ 	.short	0x0020


	//----- nvinfo : EIATTR_PARAM_CBANK
	.align		4
        /*0080*/ 	.byte	0x04, 0x0a
        /*0082*/ 	.short	(.L_171 - .L_170)
	.align		4
.L_170:
        /*0084*/ 	.word	index@(.nv.constant0.cu_compute_intensity_gradient)
        /*0088*/ 	.short	0x0380
        /*008a*/ 	.short	0x0020


	//----- nvinfo : EIATTR_SW_WAR
	.align		4
.L_171:
        /*008c*/ 	.byte	0x04, 0x36
        /*008e*/ 	.short	(.L_173 - .L_172)
.L_172:
        /*0090*/ 	.word	0x00000008
.L_173:


//--------------------- .nv.info.cu_apply_gaussian_filter --------------------------
	.section	.nv.info.cu_apply_gaussian_filter,"",@"SHT_CUDA_INFO"
	.sectionflags	@""
	.align	4


	//----- nvinfo : EIATTR_CUDA_API_VERSION
	.align		4
        /*0000*/ 	.byte	0x04, 0x37
        /*0002*/ 	.short	(.L_175 - .L_174)
.L_174:
        /*0004*/ 	.word	0x00000082


	//----- nvinfo : EIATTR_KPARAM_INFO
	.align		4
.L_175:
        /*0008*/ 	.byte	0x04, 0x17
        /*000a*/ 	.short	(.L_177 - .L_176)
.L_176:
        /*000c*/ 	.word	0x00000000
        /*0010*/ 	.short	0x0004
        /*0012*/ 	.short	0x0018
        /*0014*/ 	.byte	0x00, 0xf5, 0x21, 0x00


	//----- nvinfo : EIATTR_KPARAM_INFO
	.align		4
.L_177:
        /*0018*/ 	.byte	0x04, 0x17
        /*001a*/ 	.short	(.L_179 - .L_178)
.L_178:
        /*001c*/ 	.word	0x00000000
        /*0020*/ 	.short	0x0003
        /*0022*/ 	.short	0x0014
        /*0024*/ 	.byte	0x00, 0xf0, 0x11, 0x00


	//----- nvinfo : EIATTR_KPARAM_INFO
	.align		4
.L_179:
        /*0028*/ 	.byte	0x04, 0x17
        /*002a*/ 	.short	(.L_181 - .L_180)
.L_180:
        /*002c*/ 	.word	0x00000000
        /*0030*/ 	.short	0x0002
        /*0032*/ 	.short	0x0010
        /*0034*/ 	.byte	0x00, 0xf0, 0x11, 0x00


	//----- nvinfo : EIATTR_KPARAM_INFO
	.align		4
.L_181:
        /*0038*/ 	.byte	0x04, 0x17
        /*003a*/ 	.short	(.L_183 - .L_182)
.L_182:
        /*003c*/ 	.word	0x00000000
        /*0040*/ 	.short	0x0001
        /*0042*/ 	.short	0x0008
        /*0044*/ 	.byte	0x00, 0xf5, 0x21, 0x00


	//----- nvinfo : EIATTR_KPARAM_INFO
	.align		4
.L_183:
        /*0048*/ 	.byte	0x04, 0x17
        /*004a*/ 	.short	(.L_185 - .L_184)
.L_184:
        /*004c*/ 	.word	0x00000000
        /*0050*/ 	.short	0x0000
        /*0052*/ 	.short	0x0000
        /*0054*/ 	.byte	0x00, 0xf5, 0x21, 0x00


	//----- nvinfo : EIATTR_SPARSE_MMA_MASK
	.align		4
.L_185:
        /*0058*/ 	.byte	0x03, 0x50
        /*005a*/ 	.short	0x0000


	//----- nvinfo : EIATTR_MAXREG_COUNT
	.align		4
        /*005c*/ 	.byte	0x03, 0x1b
        /*005e*/ 	.short	0x00ff


	//----- nvinfo : EIATTR_NUM_BARRIERS
	.align		4
        /*0060*/ 	.byte	0x02, 0x4c
        /*0062*/ 	.byte	0x01
	.zero		1


	//----- nvinfo : EIATTR_MERCURY_ISA_VERSION
	.align		4
        /*0064*/ 	.byte	0x03, 0x5f
        /*0066*/ 	.short	0x0101


	//----- nvinfo : EIATTR_VRC_CTA_INIT_COUNT
	.align		4
        /*0068*/ 	.byte	0x02, 0x4a
	.zero		1
	.zero		1


	//----- nvinfo : EIATTR_EXIT_INSTR_OFFSETS
	.align		4
        /*006c*/ 	.byte	0x04, 0x1c
        /*006e*/ 	.short	(.L_187 - .L_186)


	//   ....[0]....
.L_186:
        /*0070*/ 	.word	0x00000590


	//   ....[1]....
        /*0074*/ 	.word	0x00001d10


	//----- nvinfo : EIATTR_CRS_STACK_SIZE
	.align		4
.L_187:
        /*0078*/ 	.byte	0x04, 0x1e
        /*007a*/ 	.short	(.L_189 - .L_188)
.L_188:
        /*007c*/ 	.word	0x00000000


	//----- nvinfo : EIATTR_CBANK_PARAM_SIZE
	.align		4
.L_189:
        /*0080*/ 	.byte	0x03, 0x19
        /*0082*/ 	.short	0x0020


	//----- nvinfo : EIATTR_PARAM_CBANK
	.align		4
        /*0084*/ 	.byte	0x04, 0x0a
        /*0086*/ 	.short	(.L_191 - .L_190)
	.align		4
.L_190:
        /*0088*/ 	.word	index@(.nv.constant0.cu_apply_gaussian_filter)
        /*008c*/ 	.short	0x0380
        /*008e*/ 	.short	0x0020


	//----- nvinfo : EIATTR_SW_WAR
	.align		4
.L_191:
        /*0090*/ 	.byte	0x04, 0x36
        /*0092*/ 	.short	(.L_193 - .L_192)
.L_192:
        /*0094*/ 	.word	0x00000008
.L_193:


//--------------------- .nv.callgraph             --------------------------
	.section	.nv.callgraph,"",@"SHT_CUDA_CALLGRAPH"
	.align	4
	.sectionentsize	8
	.align		4
        /*0000*/ 	.word	0x00000000
	.align		4
        /*0004*/ 	.word	0xffffffff
	.align		4
        /*0008*/ 	.word	0x00000000
	.align		4
        /*000c*/ 	.word	0xfffffffe
	.align		4
        /*0010*/ 	.word	0x00000000
	.align		4
        /*0014*/ 	.word	0xfffffffd
	.align		4
        /*0018*/ 	.word	0x00000000
	.align		4
        /*001c*/ 	.word	0xfffffffc


//--------------------- .text.hysteresis_kernel   --------------------------
	.section	.text.hysteresis_kernel,"ax",@progbits
	.align	128
        .global         hysteresis_kernel
        .type           hysteresis_kernel,@function
        .size           hysteresis_kernel,(.L_x_84 - hysteresis_kernel)
        .other          hysteresis_kernel,@"STO_CUDA_ENTRY STV_DEFAULT"
hysteresis_kernel:
.text.hysteresis_kernel:
[----:B------:R-:W-:Y:S01]  /*0000*/  LDC R1, c[0x0][0x37c] ;  /* 0x0000df00ff017b82 */ /* 0x000fe20000000800 */
[----:B------:R-:W0:Y:S07]  /*0010*/  S2R R3, SR_TID.X ;  /* 0x0000000000037919 */ /* 0x000e2e0000002100 */
[----:B------:R-:W1:Y:S08]  /*0020*/  LDC.64 R4, c[0x0][0x398] ;  /* 0x0000e600ff047b82 */ /* 0x000e700000000a00 */
[----:B------:R-:W0:Y:S08]  /*0030*/  S2UR UR4, SR_CTAID.X ;  /* 0x00000000000479c3 */ /* 0x000e300000002500 */
[----:B------:R-:W0:Y:S01]  /*0040*/  LDC R0, c[0x0][0x360] ;  /* 0x0000d800ff007b82 */ /* 0x000e220000000800 */
[----:B-1----:R-:W-:-:S02]  /*0050*/  VIADD R4, R4, 0xffffffff ;  /* 0xffffffff04047836 */ /* 0x002fc40000000000 */
[----:B0-----:R-:W-:Y:S02]  /*0060*/  IMAD R0, R0, UR4, R3 ;  /* 0x0000000400007c24 */ /* 0x001fe4000f8e0203 */
[----:B------:R-:W-:-:S05]  /*0070*/  IMAD R3, R4, R5, RZ ;  /* 0x0000000504037224 */ /* 0x000fca00078e02ff */
[----:B------:R-:W-:-:S04]  /*0080*/  ISETP.GE.AND P0, PT, R0, R3, PT ;  /* 0x000000030000720c */ /* 0x000fc80003f06270 */
[----:B------:R-:W-:-:S13]  /*0090*/  ISETP.LE.OR P0, PT, R0, R5, P0 ;  /* 0x000000050000720c */ /* 0x000fda0000703670 */
[----:B------:R-:W-:Y:S05]  /*00a0*/  @P0 EXIT ;  /* 0x000000000000094d */ /* 0x000fea0003800000 */
[----:B------:R-:W-:Y:S01]  /*00b0*/  IABS R6, R5 ;  /* 0x0000000500067213 */ /* 0x000fe20000000000 */
[----:B------:R-:W-:Y:S01]  /*00c0*/  VIADD R9, R5, 0xffffffff ;  /* 0xffffffff05097836 */ /* 0x000fe20000000000 */
[----:B------:R-:W-:Y:S02]  /*00d0*/  IABS R8, R0 ;  /* 0x0000000000087213 */ /* 0x000fe40000000000 */
[----:B------:R-:W0:Y:S01]  /*00e0*/  I2F.RP R4, R6 ;  /* 0x0000000600047306 */ /* 0x000e220000209400 */
[----:B------:R-:W-:-:S07]  /*00f0*/  ISETP.GE.AND P2, PT, R0, RZ, PT ;  /* 0x000000ff0000720c */ /* 0x000fce0003f46270 */
[----:B0-----:R-:W0:Y:S02]  /*0100*/  MUFU.RCP R4, R4 ;  /* 0x0000000400047308 */ /* 0x001e240000001000 */
[----:B0-----:R-:W-:-:S06]  /*0110*/  VIADD R2, R4, 0xffffffe ;  /* 0x0ffffffe04027836 */ /* 0x001fcc0000000000 */
[----:B------:R0:W1:Y:S02]  /*0120*/  F2I.FTZ.U32.TRUNC.NTZ R3, R2 ;  /* 0x0000000200037305 */ /* 0x000064000021f000 */
[----:B0-----:R-:W-:Y:S01]  /*0130*/  IMAD.MOV.U32 R2, RZ, RZ, RZ ;  /* 0x000000ffff027224 */ /* 0x001fe200078e00ff */
[----:B-1----:R-:W-:-:S05]  /*0140*/  IADD3 R7, PT, PT, RZ, -R3, RZ ;  /* 0x80000003ff077210 */ /* 0x002fca0007ffe0ff */
[----:B------:R-:W-:-:S04]  /*0150*/  IMAD R7, R7, R6, RZ ;  /* 0x0000000607077224 */ /* 0x000fc800078e02ff */
[----:B------:R-:W-:Y:S01]  /*0160*/  IMAD.HI.U32 R3, R3, R7, R2 ;  /* 0x0000000703037227 */ /* 0x000fe200078e0002 */
[----:B------:R-:W-:-:S05]  /*0170*/  MOV R7, R8 ;  /* 0x0000000800077202 */ /* 0x000fca0000000f00 */
[----:B------:R-:W-:-:S04]  /*0180*/  IMAD.HI.U32 R3, R3, R7, RZ ;  /* 0x0000000703037227 */ /* 0x000fc800078e00ff */
[----:B------:R-:W-:-:S04]  /*0190*/  IMAD.MOV R3, RZ, RZ, -R3 ;  /* 0x000000ffff037224 */ /* 0x000fc800078e0a03 */
[----:B------:R-:W-:-:S05]  /*01a0*/  IMAD R3, R6, R3, R7 ;  /* 0x0000000306037224 */ /* 0x000fca00078e0207 */
[----:B------:R-:W-:-:S13]  /*01b0*/  ISETP.GT.U32.AND P0, PT, R6, R3, PT ;  /* 0x000000030600720c */ /* 0x000fda0003f04070 */
[----:B------:R-:W-:Y:S02]  /*01c0*/  @!P0 IADD3 R3, PT, PT, R3, -R6, RZ ;  /* 0x8000000603038210 */ /* 0x000fe40007ffe0ff */
[----:B------:R-:W-:Y:S02]  /*01d0*/  ISETP.NE.AND P0, PT, R5, RZ, PT ;  /* 0x000000ff0500720c */ /* 0x000fe40003f05270 */
[----:B------:R-:W-:-:S13]  /*01e0*/  ISETP.GT.U32.AND P1, PT, R6, R3, PT ;  /* 0x000000030600720c */ /* 0x000fda0003f24070 */
[----:B------:R-:W-:-:S05]  /*01f0*/  @!P1 IMAD.IADD R3, R3, 0x1, -R6 ;  /* 0x0000000103039824 */ /* 0x000fca00078e0a06 */
[----:B------:R-:W-:Y:S02]  /*0200*/  @!P2 IADD3 R3, PT, PT, -R3, RZ, RZ ;  /* 0x000000ff0303a210 */ /* 0x000fe40007ffe1ff */
[----:B------:R-:W-:-:S04]  /*0210*/  @!P0 LOP3.LUT R3, RZ, R5, RZ, 0x33, !PT ;  /* 0x00000005ff038212 */ /* 0x000fc800078e33ff */
[----:B------:R-:W-:-:S04]  /*0220*/  ISETP.GE.AND P0, PT, R3, 0x1, PT ;  /* 0x000000010300780c */ /* 0x000fc80003f06270 */
[----:B------:R-:W-:-:S13]  /*0230*/  ISETP.GE.OR P0, PT, R3, R9, !P0 ;  /* 0x000000090300720c */ /* 0x000fda0004706670 */
[----:B------:R-:W-:Y:S05]  /*0240*/  @P0 EXIT ;  /* 0x000000000000094d */ /* 0x000fea0003800000 */
[----:B------:R-:W0:Y:S01]  /*0250*/  LDC.64 R2, c[0x0][0x388] ;  /* 0x0000e200ff027b82 */ /* 0x000e220000000a00 */
[----:B------:R-:W1:Y:S01]  /*0260*/  LDCU.64 UR4, c[0x0][0x358] ;  /* 0x00006b00ff0477ac */ /* 0x000e620008000a00 */
[----:B0-----:R-:W-:-:S06]  /*0270*/  IMAD.WIDE R6, R0, 0x4, R2 ;  /* 0x0000000400067825 */ /* 0x001fcc00078e0202 */
[----:B-1----:R-:W2:Y:S02]  /*0280*/  LDG.E R6, desc[UR4][R6.64] ;  /* 0x0000000406067981 */ /* 0x002ea4000c1e1900 */
[----:B--2---:R-:W-:-:S13]  /*0290*/  FSETP.NEU.AND P0, PT, R6, 255, PT ;  /* 0x437f00000600780b */ /* 0x004fda0003f0d000 */
[----:B------:R-:W-:Y:S05]  /*02a0*/  @!P0 EXIT ;  /* 0x000000000000894d */ /* 0x000fea0003800000 */
[----:B------:R-:W0:Y:S02]  /*02b0*/  LDCU UR6, c[0x0][0x394] ;  /* 0x00007280ff0677ac */ /* 0x000e240008000800 */
[----:B0-----:R-:W-:-:S13]  /*02c0*/  FSETP.GT.AND P0, PT, R6, UR6, PT ;  /* 0x0000000606007c0b */ /* 0x001fda000bf04000 */
[----:B------:R-:W-:Y:S05]  /*02d0*/  @!P0 BRA `(.L_x_0) ;  /* 0x0000000000fc8947 */ /* 0x000fea0003800000 */
[----:B------:R-:W0:Y:S01]  /*02e0*/  LDC.64 R6, c[0x0][0x380] ;  /* 0x0000e000ff067b82 */ /* 0x000e220000000a00 */
[----:B------:R-:W-:Y:S01]  /*02f0*/  IADD3 R19, PT, PT, R0, -R5, RZ ;  /* 0x8000000500137210 */ /* 0x000fe20007ffe0ff */
[----:B------:R-:W-:Y:S01]  /*0300*/  HFMA2 R4, -RZ, RZ, 3.748046875, 0 ;  /* 0x437f0000ff047431 */ /* 0x000fe200000001ff */
[----:B------:R-:W1:Y:S03]  /*0310*/  LDCU UR6, c[0x0][0x390] ;  /* 0x00007200ff0677ac */ /* 0x000e660008000800 */
[----:B------:R-:W-:-:S04]  /*0320*/  VIADD R15, R19, 0xffffffff ;  /* 0xffffffff130f7836 */ /* 0x000fc80000000000 */
[----:B------:R-:W-:-:S04]  /*0330*/  IMAD.WIDE.U32 R12, R15, 0x4, R2 ;  /* 0x000000040f0c7825 */ /* 0x000fc800078e0002 */
[----:B0-----:R-:W-:-:S05]  /*0340*/  IMAD.WIDE R10, R0, 0x4, R6 ;  /* 0x00000004000a7825 */ /* 0x001fca00078e0206 */
[----:B------:R0:W-:Y:S04]  /*0350*/  STG.E desc[UR4][R10.64], R4 ;  /* 0x000000040a007986 */ /* 0x0001e8000c101904 */
[----:B------:R-:W2:Y:S01]  /*0360*/  LDG.E R12, desc[UR4][R12.64] ;  /* 0x000000040c0c7981 */ /* 0x000ea2000c1e1900 */
[----:B------:R-:W-:Y:S01]  /*0370*/  IMAD.WIDE.U32 R16, R19, 0x4, R2 ;  /* 0x0000000413107825 */ /* 0x000fe200078e0002 */
[----:B--2---:R-:W-:-:S04]  /*0380*/  FSETP.NEU.AND P0, PT, R12, 255, PT ;  /* 0x437f00000c00780b */ /* 0x004fc80003f0d000 */
[----:B-1----:R-:W-:-:S13]  /*0390*/  FSETP.LTU.OR P0, PT, R12, UR6, !P0 ;  /* 0x000000060c007c0b */ /* 0x002fda000c709400 */
[----:B------:R-:W-:-:S05]  /*03a0*/  @!P0 IMAD.WIDE.U32 R14, R15, 0x4, R6 ;  /* 0x000000040f0e8825 */ /* 0x000fca00078e0006 */
[----:B------:R1:W-:Y:S04]  /*03b0*/  @!P0 STG.E desc[UR4][R14.64], R4 ;  /* 0x000000040e008986 */ /* 0x0003e8000c101904 */
[----:B------:R-:W2:Y:S01]  /*03c0*/  LDG.E R16, desc[UR4][R16.64] ;  /* 0x0000000410107981 */ /* 0x000ea2000c1e1900 */
[----:B------:R-:W-:-:S04]  /*03d0*/  VIADD R21, R19, 0x1 ;  /* 0x0000000113157836 */ /* 0x000fc80000000000 */
[----:B------:R-:W-:Y:S01]  /*03e0*/  IMAD.WIDE.U32 R12, R21, 0x4, R2 ;  /* 0x00000004150c7825 */ /* 0x000fe200078e0002 */
[----:B--2---:R-:W-:-:S04]  /*03f0*/  FSETP.NEU.AND P0, PT, R16, 255, PT ;  /* 0x437f00001000780b */ /* 0x004fc80003f0d000 */
[----:B------:R-:W-:-:S13]  /*0400*/  FSETP.LTU.OR P0, PT, R16, UR6, !P0 ;  /* 0x0000000610007c0b */ /* 0x000fda000c709400 */
[----:B0-----:R-:W-:-:S05]  /*0410*/  @!P0 IMAD.WIDE.U32 R10, R19, 0x4, R6 ;  /* 0x00000004130a8825 */ /* 0x001fca00078e0006 */
[----:B------:R0:W-:Y:S04]  /*0420*/  @!P0 STG.E desc[UR4][R10.64], R4 ;  /* 0x000000040a008986 */ /* 0x0001e8000c101904 */
[----:B------:R-:W2:Y:S01]  /*0430*/  LDG.E R12, desc[UR4][R12.64] ;  /* 0x000000040c0c7981 */ /* 0x000ea2000c1e1900 */
[----:B------:R-:W-:-:S05]  /*0440*/  IADD3 R19, PT, PT, R0, -0x1, RZ ;  /* 0xffffffff00137810 */ /* 0x000fca0007ffe0ff */
[----:B------:R-:W-:Y:S01]  /*0450*/  IMAD.WIDE.U32 R16, R19, 0x4, R2 ;  /* 0x0000000413107825 */ /* 0x000fe200078e0002 */
[----:B--2---:R-:W-:-:S04]  /*0460*/  FSETP.NEU.AND P0, PT, R12, 255, PT ;  /* 0x437f00000c00780b */ /* 0x004fc80003f0d000 */
[----:B------:R-:W-:-:S13]  /*0470*/  FSETP.LTU.OR P0, PT, R12, UR6, !P0 ;  /* 0x000000060c007c0b */ /* 0x000fda000c709400 */
[----:B-1----:R-:W-:-:S05]  /*0480*/  @!P0 IMAD.WIDE.U32 R14, R21, 0x4, R6 ;  /* 0x00000004150e8825 */ /* 0x002fca00078e0006 */
        /* <DEDUP_REMOVED lines=9> */
[----:B------:R-:W-:-:S05]  /*0520*/  IADD3 R19, PT, PT, R0, R9, RZ ;  /* 0x0000000900137210 */ /* 0x000fca0007ffe0ff */
[----:B-1----:R-:W-:Y:S01]  /*0530*/  IMAD.WIDE.U32 R14, R19, 0x4, R2 ;  /* 0x00000004130e7825 */ /* 0x002fe200078e0002 */
[----:B--2---:R-:W-:-:S04]  /*0540*/  FSETP.NEU.AND P0, PT, R12, 255, PT ;  /* 0x437f00000c00780b */ /* 0x004fc80003f0d000 */
[----:B------:R-:W-:-:S13]  /*0550*/  FSETP.LTU.OR P0, PT, R12, UR6, !P0 ;  /* 0x000000060c007c0b */ /* 0x000fda000c709400 */
[----:B------:R-:W-:-:S05]  /*0560*/  @!P0 IMAD.WIDE.U32 R8, R21, 0x4, R6 ;  /* 0x0000000415088825 */ /* 0x000fca00078e0006 */
[----:B------:R1:W-:Y:S04]  /*0570*/  @!P0 STG.E desc[UR4][R8.64], R4 ;  /* 0x0000000408008986 */ /* 0x0003e8000c101904 */
[----:B------:R-:W2:Y:S01]  /*0580*/  LDG.E R14, desc[UR4][R14.64] ;  /* 0x000000040e0e7981 */ /* 0x000ea2000c1e1900 */
[----:B------:R-:W-:-:S04]  /*0590*/  IMAD.IADD R5, R0, 0x1, R5 ;  /* 0x0000000100057824 */ /* 0x000fc800078e0205 */
[----:B------:R-:W-:Y:S01]  /*05a0*/  IMAD.WIDE.U32 R12, R5, 0x4, R2 ;  /* 0x00000004050c7825 */ /* 0x000fe200078e0002 */
[----:B--2---:R-:W-:-:S04]  /*05b0*/  FSETP.NEU.AND P0, PT, R14, 255, PT ;  /* 0x437f00000e00780b */ /* 0x004fc80003f0d000 */
[----:B------:R-:W-:-:S13]  /*05c0*/  FSETP.LTU.OR P0, PT, R14, UR6, !P0 ;  /* 0x000000060e007c0b */ /* 0x000fda000c709400 */
[----:B0-----:R-:W-:-:S05]  /*05d0*/  @!P0 IMAD.WIDE.U32 R10, R19, 0x4, R6 ;  /* 0x00000004130a8825 */ /* 0x001fca00078e0006 */
[----:B------:R0:W-:Y:S04]  /*05e0*/  @!P0 STG.E desc[UR4][R10.64], R4 ;  /* 0x000000040a008986 */ /* 0x0001e8000c101904 */
[----:B------:R-:W2:Y:S01]  /*05f0*/  LDG.E R12, desc[UR4][R12.64] ;  /* 0x000000040c0c7981 */ /* 0x000ea2000c1e1900 */
[----:B------:R-:W-:-:S05]  /*0600*/  IADD3 R19, PT, PT, R19, 0x2, RZ ;  /* 0x0000000213137810 */ /* 0x000fca0007ffe0ff */
[----:B------:R-:W-:Y:S01]  /*0610*/  IMAD.WIDE.U32 R2, R19, 0x4, R2 ;  /* 0x0000000413027825 */ /* 0x000fe200078e0002 */
[----:B--2---:R-:W-:-:S04]  /*0620*/  FSETP.NEU.AND P0, PT, R12, 255, PT ;  /* 0x437f00000c00780b */ /* 0x004fc80003f0d000 */
[----:B------:R-:W-:-:S13]  /*0630*/  FSETP.LTU.OR P0, PT, R12, UR6, !P0 ;  /* 0x000000060c007c0b */ /* 0x000fda000c709400 */
[----:B-1----:R-:W-:-:S05]  /*0640*/  @!P0 IMAD.WIDE.U32 R8, R5, 0x4, R6 ;  /* 0x0000000405088825 */ /* 0x002fca00078e0006 */
[----:B------:R0:W-:Y:S04]  /*0650*/  @!P0 STG.E desc[UR4][R8.64], R4 ;  /* 0x0000000408008986 */ /* 0x0001e8000c101904 */
[----:B------:R-:W2:Y:S02]  /*0660*/  LDG.E R2, desc[UR4][R2.64] ;  /* 0x0000000402027981 */ /* 0x000ea4000c1e1900 */
[----:B--2---:R-:W-:-:S04]  /*0670*/  FSETP.NEU.AND P0, PT, R2, 255, PT ;  /* 0x437f00000200780b */ /* 0x004fc80003f0d000 */
[----:B------:R-:W-:-:S13]  /*0680*/  FSETP.LTU.OR P0, PT, R2, UR6, !P0 ;  /* 0x0000000602007c0b */ /* 0x000fda000c709400 */
[----:B0-----:R-:W-:Y:S05]  /*0690*/  @P0 EXIT ;  /* 0x000000000000094d */ /* 0x001fea0003800000 */
[----:B------:R-:W-:-:S05]  /*06a0*/  IMAD.WIDE.U32 R6, R19, 0x4, R6 ;  /* 0x0000000413067825 */ /* 0x000fca00078e0006 */
[----:B------:R-:W-:Y:S01]  /*06b0*/  STG.E desc[UR4][R6.64], R4 ;  /* 0x0000000406007986 */ /* 0x000fe2000c101904 */
[----:B------:R-:W-:Y:S05]  /*06c0*/  EXIT ;  /* 0x000000000000794d */ /* 0x000fea0003800000 */
.L_x_0:
[----:B------:R-:W0:Y:S02]  /*06d0*/  LDC.64 R2, c[0x0][0x380] ;  /* 0x0000e000ff027b82 */ /* 0x000e240000000a00 */
[----:B0-----:R-:W-:-:S05]  /*06e0*/  IMAD.WIDE R2, R0, 0x4, R2 ;  /* 0x0000000400027825 */ /* 0x001fca00078e0202 */
[----:B------:R-:W-:Y:S01]  /*06f0*/  STG.E desc[UR4][R2.64], RZ ;  /* 0x000000ff02007986 */ /* 0x000fe2000c101904 */
[----:B------:R-:W-:Y:S05]  /*0700*/  EXIT ;  /* 0x000000000000794d */ /* 0x000fea0003800000 */
.L_x_1:
[----:B------:R-:W-:-:S00]  /*0710*/  BRA `(.L_x_1) ;  /* 0xfffffffc00fc7947 */ /* 0x000fc0000383ffff */
[----:B------:R-:W-:-:S00]  /*0720*/  NOP ;  /* 0x0000000000007918 */ /* 0x000fc00000000000 */
        /* <DEDUP_REMOVED lines=13> */
.L_x_84:


//--------------------- .text.cu_hysteresis_low   --------------------------
	.section	.text.cu_hysteresis_low,"ax",@progbits
	.align	128
        .global         cu_hysteresis_low
        .type           cu_hysteresis_low,@function
        .size           cu_hysteresis_low,(.L_x_85 - cu_hysteresis_low)
        .other          cu_hysteresis_low,@"STO_CUDA_ENTRY STV_DEFAULT"
cu_hysteresis_low:
.text.cu_hysteresis_low:
[----:B------:R-:W-:Y:S01]  /*0000*/  LDC R1, c[0x0][0x37c] ;  /* 0x0000df00ff017b82 */ /* 0x000fe20000000800 */
[----:B------:R-:W0:Y:S07]  /*0010*/  S2R R2, SR_TID.X ;  /* 0x0000000000027919 */ /* 0x000e2e0000002100 */
[----:B------:R-:W0:Y:S01]  /*0020*/  S2UR UR5, SR_CTAID.X ;  /* 0x00000000000579c3 */ /* 0x000e220000002500 */
[----:B------:R-:W1:Y:S07]  /*0030*/  LDCU UR4, c[0x0][0x39c] ;  /* 0x00007380ff0477ac */ /* 0x000e6e0008000800 */
[----:B------:R-:W0:Y:S08]  /*0040*/  LDC R5, c[0x0][0x360] ;  /* 0x0000d800ff057b82 */ /* 0x000e300000000800 */
[----:B------:R-:W2:Y:S01]  /*0050*/  LDC R0, c[0x0][0x3a0] ;  /* 0x0000e800ff007b82 */ /* 0x000ea20000000800 */
[----:B-1----:R-:W-:Y:S01]  /*0060*/  UIADD3 UR4, UPT, UPT, UR4, -0x1, URZ ;  /* 0xffffffff04047890 */ /* 0x002fe2000fffe0ff */
[----:B0-----:R-:W-:-:S05]  /*0070*/  IMAD R5, R5, UR5, R2 ;  /* 0x0000000505057c24 */ /* 0x001fca000f8e0202 */
[----:B--2---:R-:W-:-:S05]  /*0080*/  IMAD R2, R0, UR4, RZ ;  /* 0x0000000400027c24 */ /* 0x004fca000f8e02ff */
[----:B------:R-:W-:-:S04]  /*0090*/  ISETP.GE.AND P0, PT, R5, R2, PT ;  /* 0x000000020500720c */ /* 0x000fc80003f06270 */
[----:B------:R-:W-:-:S13]  /*00a0*/  ISETP.LE.OR P0, PT, R5, R0, P0 ;  /* 0x000000000500720c */ /* 0x000fda0000703670 */
[----:B------:R-:W-:Y:S05]  /*00b0*/  @P0 EXIT ;  /* 0x000000000000094d */ /* 0x000fea0003800000 */
[----:B------:R-:W-:Y:S02]  /*00c0*/  IABS R6, R0 ;  /* 0x0000000000067213 */ /* 0x000fe40000000000 */
[----:B------:R-:W-:Y:S02]  /*00d0*/  IABS R8, R5 ;  /* 0x0000000500087213 */ /* 0x000fe40000000000 */
[----:B------:R-:W0:Y:S01]  /*00e0*/  I2F.RP R4, R6 ;  /* 0x0000000600047306 */ /* 0x000e220000209400 */
[----:B------:R-:W-:-:S07]  /*00f0*/  ISETP.GE.AND P2, PT, R5, RZ, PT ;  /* 0x000000ff0500720c */ /* 0x000fce0003f46270 */
[----:B0-----:R-:W0:Y:S02]  /*0100*/  MUFU.RCP R4, R4 ;  /* 0x0000000400047308 */ /* 0x001e240000001000 */
[----:B0-----:R-:W-:Y:S01]  /*0110*/  VIADD R2, R4, 0xffffffe ;  /* 0x0ffffffe04027836 */ /* 0x001fe20000000000 */
[----:B------:R-:W-:-:S05]  /*0120*/  IADD3 R4, PT, PT, R0, -0x1, RZ ;  /* 0xffffffff00047810 */ /* 0x000fca0007ffe0ff */
[----:B------:R0:W1:Y:S02]  /*0130*/  F2I.FTZ.U32.TRUNC.NTZ R3, R2 ;  /* 0x0000000200037305 */ /* 0x000064000021f000 */
[----:B0-----:R-:W-:Y:S02]  /*0140*/  HFMA2 R2, -RZ, RZ, 0, 0 ;  /* 0x00000000ff027431 */ /* 0x001fe400000001ff */
[----:B-1----:R-:W-:-:S04]  /*0150*/  IMAD.MOV R7, RZ, RZ, -R3 ;  /* 0x000000ffff077224 */ /* 0x002fc800078e0a03 */
[----:B------:R-:W-:-:S04]  /*0160*/  IMAD R7, R7, R6, RZ ;  /* 0x0000000607077224 */ /* 0x000fc800078e02ff */
[----:B------:R-:W-:-:S04]  /*0170*/  IMAD.HI.U32 R3, R3, R7, R2 ;  /* 0x0000000703037227 */ /* 0x000fc800078e0002 */
[----:B------:R-:W-:-:S04]  /*0180*/  IMAD.MOV.U32 R7, RZ, RZ, R8 ;  /* 0x000000ffff077224 */ /* 0x000fc800078e0008 */
[----:B------:R-:W-:-:S04]  /*0190*/  IMAD.HI.U32 R3, R3, R7, RZ ;  /* 0x0000000703037227 */ /* 0x000fc800078e00ff */
[----:B------:R-:W-:-:S04]  /*01a0*/  IMAD.MOV R3, RZ, RZ, -R3 ;  /* 0x000000ffff037224 */ /* 0x000fc800078e0a03 */
[----:B------:R-:W-:-:S05]  /*01b0*/  IMAD R3, R6, R3, R7 ;  /* 0x0000000306037224 */ /* 0x000fca00078e0207 */
[----:B------:R-:W-:-:S13]  /*01c0*/  ISETP.GT.U32.AND P0, PT, R6, R3, PT ;  /* 0x000000030600720c */ /* 0x000fda0003f04070 */
[----:B------:R-:W-:Y:S02]  /*01d0*/  @!P0 IADD3 R3, PT, PT, R3, -R6, RZ ;  /* 0x8000000603038210 */ /* 0x000fe40007ffe0ff */
[----:B------:R-:W-:Y:S02]  /*01e0*/  ISETP.NE.AND P0, PT, R0, RZ, PT ;  /* 0x000000ff0000720c */ /* 0x000fe40003f05270 */
[----:B------:R-:W-:-:S13]  /*01f0*/  ISETP.GT.U32.AND P1, PT, R6, R3, PT ;  /* 0x000000030600720c */ /* 0x000fda0003f24070 */
[----:B------:R-:W-:-:S04]  /*0200*/  @!P1 IMAD.IADD R3, R3, 0x1, -R6 ;  /* 0x0000000103039824 */ /* 0x000fc800078e0a06 */
[----:B------:R-:W-:Y:S01]  /*0210*/  @!P2 IMAD.MOV R3, RZ, RZ, -R3 ;  /* 0x000000ffff03a224 */ /* 0x000fe200078e0a03 */
        /* <DEDUP_REMOVED lines=9> */
[----:B------:R-:W-:Y:S05]  /*02b0*/  @P0 EXIT ;  /* 0x000000000000094d */ /* 0x000fea0003800000 */
[----:B------:R-:W0:Y:S01]  /*02c0*/  LDC.64 R2, c[0x0][0x388] ;  /* 0x0000e200ff027b82 */ /* 0x000e220000000a00 */
[----:B------:R-:W-:Y:S01]  /*02d0*/  IMAD.IADD R13, R5, 0x1, -R0 ;  /* 0x00000001050d7824 */ /* 0x000fe200078e0a00 */
[----:B------:R-:W1:Y:S04]  /*02e0*/  LDCU UR6, c[0x0][0x398] ;  /* 0x00007300ff0677ac */ /* 0x000e680008000800 */
[----:B------:R-:W-:-:S05]  /*02f0*/  IADD3 R11, PT, PT, R13, -0x1, RZ ;  /* 0xffffffff0d0b7810 */ /* 0x000fca0007ffe0ff */
[----:B0-----:R-:W-:-:S06]  /*0300*/  IMAD.WIDE.U32 R6, R11, 0x4, R2 ;  /* 0x000000040b067825 */ /* 0x001fcc00078e0002 */
[----:B------:R-:W2:Y:S02]  /*0310*/  LDG.E R6, desc[UR4][R6.64] ;  /* 0x0000000406067981 */ /* 0x000ea4000c1e1900 */
[----:B--2---:R-:W-:-:S04]  /*0320*/  FSETP.NEU.AND P0, PT, R6, 255, PT ;  /* 0x437f00000600780b */ /* 0x004fc80003f0d000 */
[----:B-1----:R-:W-:-:S13]  /*0330*/  FSETP.LTU.OR P0, PT, R6, UR6, !P0 ;  /* 0x0000000606007c0b */ /* 0x002fda000c709400 */
[----:B------:R-:W0:Y:S01]  /*0340*/  @!P0 LDC.64 R8, c[0x0][0x380] ;  /* 0x0000e000ff088b82 */ /* 0x000e220000000a00 */
[----:B------:R-:W-:Y:S02]  /*0350*/  @!P0 IMAD.MOV.U32 R17, RZ, RZ, 0x437f0000 ;  /* 0x437f0000ff118424 */ /* 0x000fe400078e00ff */
[----:B0-----:R-:W-:-:S04]  /*0360*/  @!P0 IMAD.WIDE.U32 R8, R11, 0x4, R8 ;  /* 0x000000040b088825 */ /* 0x001fc800078e0008 */
[C---:B------:R-:W-:Y:S01]  /*0370*/  IMAD.WIDE.U32 R10, R13.reuse, 0x4, R2 ;  /* 0x000000040d0a7825 */ /* 0x040fe200078e0002 */
[----:B------:R0:W-:Y:S05]  /*0380*/  @!P0 STG.E desc[UR4][R8.64], R17 ;  /* 0x0000001108008986 */ /* 0x0001ea000c101904 */
[----:B------:R-:W2:Y:S01]  /*0390*/  LDG.E R10, desc[UR4][R10.64] ;  /* 0x000000040a0a7981 */ /* 0x000ea2000c1e1900 */
[----:B------:R-:W-:Y:S02]  /*03a0*/  IADD3 R15, PT, PT, R13, 0x1, RZ ;  /* 0x000000010d0f7810 */ /* 0x000fe40007ffe0ff */
[----:B--2---:R-:W-:-:S04]  /*03b0*/  FSETP.NEU.AND P0, PT, R10, 255, PT ;  /* 0x437f00000a00780b */ /* 0x004fc80003f0d000 */
[----:B------:R-:W-:-:S13]  /*03c0*/  FSETP.LTU.OR P0, PT, R10, UR6, !P0 ;  /* 0x000000060a007c0b */ /* 0x000fda000c709400 */
[----:B------:R-:W1:Y:S01]  /*03d0*/  @!P0 LDC.64 R6, c[0x0][0x380] ;  /* 0x0000e000ff068b82 */ /* 0x000e620000000a00 */
[----:B------:R-:W-:Y:S02]  /*03e0*/  @!P0 IMAD.MOV.U32 R19, RZ, RZ, 0x437f0000 ;  /* 0x437f0000ff138424 */ /* 0x000fe400078e00ff */
[----:B-1----:R-:W-:-:S04]  /*03f0*/  @!P0 IMAD.WIDE.U32 R6, R13, 0x4, R6 ;  /* 0x000000040d068825 */ /* 0x002fc800078e0006 */
[----:B------:R-:W-:Y:S01]  /*0400*/  IMAD.WIDE.U32 R12, R15, 0x4, R2 ;  /* 0x000000040f0c7825 */ /* 0x000fe200078e0002 */
[----:B------:R1:W-:Y:S05]  /*0410*/  @!P0 STG.E desc[UR4][R6.64], R19 ;  /* 0x0000001306008986 */ /* 0x0003ea000c101904 */
[----:B------:R-:W2:Y:S01]  /*0420*/  LDG.E R12, desc[UR4][R12.64] ;  /* 0x000000040c0c7981 */ /* 0x000ea2000c1e1900 */
[----:B0-----:R-:W-:-:S05]  /*0430*/  IADD3 R17, PT, PT, R5, -0x1, RZ ;  /* 0xffffffff05117810 */ /* 0x001fca0007ffe0ff */
[----:B------:R-:W-:Y:S01]  /*0440*/  IMAD.WIDE.U32 R10, R17, 0x4, R2 ;  /* 0x00000004110a7825 */ /* 0x000fe200078e0002 */
[----:B--2---:R-:W-:-:S04]  /*0450*/  FSETP.NEU.AND P0, PT, R12, 255, PT ;  /* 0x437f00000c00780b */ /* 0x004fc80003f0d000 */
[----:B------:R-:W-:-:S13]  /*0460*/  FSETP.LTU.OR P0, PT, R12, UR6, !P0 ;  /* 0x000000060c007c0b */ /* 0x000fda000c709400 */
[----:B------:R-:W0:Y:S01]  /*0470*/  @!P0 LDC.64 R8, c[0x0][0x380] ;  /* 0x0000e000ff088b82 */ /* 0x000e220000000a00 */
[----:B------:R-:W-:Y:S02]  /*0480*/  @!P0 IMAD.MOV.U32 R21, RZ, RZ, 0x437f0000 ;  /* 0x437f0000ff158424 */ /* 0x000fe400078e00ff */
[----:B0-----:R-:W-:-:S05]  /*0490*/  @!P0 IMAD.WIDE.U32 R8, R15, 0x4, R8 ;  /* 0x000000040f088825 */ /* 0x001fca00078e0008 */
[----:B------:R0:W-:Y:S04]  /*04a0*/  @!P0 STG.E desc[UR4][R8.64], R21 ;  /* 0x0000001508008986 */ /* 0x0001e8000c101904 */
[----:B------:R-:W2:Y:S01]  /*04b0*/  LDG.E R10, desc[UR4][R10.64] ;  /* 0x000000040a0a7981 */ /* 0x000ea2000c1e1900 */
[----:B-1----:R-:W-:-:S05]  /*04c0*/  IADD3 R19, PT, PT, R5, 0x1, RZ ;  /* 0x0000000105137810 */ /* 0x002fca0007ffe0ff */
[----:B------:R-:W-:Y:S01]  /*04d0*/  IMAD.WIDE.U32 R12, R19, 0x4, R2 ;  /* 0x00000004130c7825 */ /* 0x000fe200078e0002 */
[----:B--2---:R-:W-:-:S04]  /*04e0*/  FSETP.NEU.AND P0, PT, R10, 255, PT ;  /* 0x437f00000a00780b */ /* 0x004fc80003f0d000 */
[----:B------:R-:W-:-:S13]  /*04f0*/  FSETP.LTU.OR P0, PT, R10, UR6, !P0 ;  /* 0x000000060a007c0b */ /* 0x000fda000c709400 */
[----:B------:R-:W1:Y:S01]  /*0500*/  @!P0 LDC.64 R6, c[0x0][0x380] ;  /* 0x0000e000ff068b82 */ /* 0x000e620000000a00 */
[----:B------:R-:W-:Y:S02]  /*0510*/  @!P0 IMAD.MOV.U32 R23, RZ, RZ, 0x437f0000 ;  /* 0x437f0000ff178424 */ /* 0x000fe400078e00ff */
[----:B-1----:R-:W-:-:S05]  /*0520*/  @!P0 IMAD.WIDE.U32 R6, R17, 0x4, R6 ;  /* 0x0000000411068825 */ /* 0x002fca00078e0006 */
[----:B------:R1:W-:Y:S04]  /*0530*/  @!P0 STG.E desc[UR4][R6.64], R23 ;  /* 0x0000001706008986 */ /* 0x0003e8000c101904 */
[----:B------:R-:W2:Y:S01]  /*0540*/  LDG.E R12, desc[UR4][R12.64] ;  /* 0x000000040c0c7981 */ /* 0x000ea2000c1e1900 */
[----:B------:R-:W-:-:S05]  /*0550*/  IADD3 R15, PT, PT, R5, R4, RZ ;  /* 0x00000004050f7210 */ /* 0x000fca0007ffe0ff */
[----:B------:R-:W-:Y:S01]  /*0560*/  IMAD.WIDE.U32 R10, R15, 0x4, R2 ;  /* 0x000000040f0a7825 */ /* 0x000fe200078e0002 */
[----:B--2---:R-:W-:-:S04]  /*0570*/  FSETP.NEU.AND P0, PT, R12, 255, PT ;  /* 0x437f00000c00780b */ /* 0x004fc80003f0d000 */
[----:B------:R-:W-:-:S13]  /*0580*/  FSETP.LTU.OR P0, PT, R12, UR6, !P0 ;  /* 0x000000060c007c0b */ /* 0x000fda000c709400 */
[----:B0-----:R-:W0:Y:S01]  /*0590*/  @!P0 LDC.64 R8, c[0x0][0x380] ;  /* 0x0000e000ff088b82 */ /* 0x001e220000000a00 */
[----:B------:R-:W-:Y:S02]  /*05a0*/  @!P0 IMAD.MOV.U32 R17, RZ, RZ, 0x437f0000 ;  /* 0x437f0000ff118424 */ /* 0x000fe400078e00ff */
[----:B0-----:R-:W-:-:S05]  /*05b0*/  @!P0 IMAD.WIDE.U32 R8, R19, 0x4, R8 ;  /* 0x0000000413088825 */ /* 0x001fca00078e0008 */
[----:B------:R0:W-:Y:S04]  /*05c0*/  @!P0 STG.E desc[UR4][R8.64], R17 ;  /* 0x0000001108008986 */ /* 0x0001e8000c101904 */
[----:B------:R-:W2:Y:S01]  /*05d0*/  LDG.E R10, desc[UR4][R10.64] ;  /* 0x000000040a0a7981 */ /* 0x000ea2000c1e1900 */
[----:B------:R-:W-:Y:S02]  /*05e0*/  IADD3 R13, PT, PT, R5, R0, RZ ;  /* 0x00000000050d7210 */ /* 0x000fe40007ffe0ff */
[----:B--2---:R-:W-:-:S04]  /*05f0*/  FSETP.NEU.AND P0, PT, R10, 255, PT ;  /* 0x437f00000a00780b */ /* 0x004fc80003f0d000 */
[----:B------:R-:W-:-:S13]  /*0600*/  FSETP.LTU.OR P0, PT, R10, UR6, !P0 ;  /* 0x000000060a007c0b */ /* 0x000fda000c709400 */
[----:B-1----:R-:W1:Y:S01]  /*0610*/  @!P0 LDC.64 R6, c[0x0][0x380] ;  /* 0x0000e000ff068b82 */ /* 0x002e620000000a00 */
[----:B------:R-:W-:Y:S02]  /*0620*/  @!P0 IMAD.MOV.U32 R19, RZ, RZ, 0x437f0000 ;  /* 0x437f0000ff138424 */ /* 0x000fe400078e00ff */
[----:B-1----:R-:W-:-:S04]  /*0630*/  @!P0 IMAD.WIDE.U32 R4, R15, 0x4, R6 ;  /* 0x000000040f048825 */ /* 0x002fc800078e0006 */
[----:B------:R-:W-:Y:S01]  /*0640*/  IMAD.WIDE.U32 R6, R13, 0x4, R2 ;  /* 0x000000040d067825 */ /* 0x000fe200078e0002 */
[----:B------:R1:W-:Y:S05]  /*0650*/  @!P0 STG.E desc[UR4][R4.64], R19 ;  /* 0x0000001304008986 */ /* 0x0003ea000c101904 */
[----:B------:R-:W2:Y:S01]  /*0660*/  LDG.E R6, desc[UR4][R6.64] ;  /* 0x0000000406067981 */ /* 0x000ea2000c1e1900 */
[----:B------:R-:W-:-:S05]  /*0670*/  IADD3 R15, PT, PT, R15, 0x2, RZ ;  /* 0x000000020f0f7810 */ /* 0x000fca0007ffe0ff */
[----:B------:R-:W-:Y:S01]  /*0680*/  IMAD.WIDE.U32 R2, R15, 0x4, R2 ;  /* 0x000000040f027825 */ /* 0x000fe200078e0002 */
[----:B--2---:R-:W-:-:S04]  /*0690*/  FSETP.NEU.AND P0, PT, R6, 255, PT ;  /* 0x437f00000600780b */ /* 0x004fc80003f0d000 */
[----:B------:R-:W-:-:S13]  /*06a0*/  FSETP.LTU.OR P0, PT, R6, UR6, !P0 ;  /* 0x0000000606007c0b */ /* 0x000fda000c709400 */
[----:B0-----:R-:W0:Y:S01]  /*06b0*/  @!P0 LDC.64 R8, c[0x0][0x380] ;  /* 0x0000e000ff088b82 */ /* 0x001e220000000a00 */
[----:B------:R-:W-:Y:S02]  /*06c0*/  @!P0 IMAD.MOV.U32 R11, RZ, RZ, 0x437f0000 ;  /* 0x437f0000ff0b8424 */ /* 0x000fe400078e00ff */
[----:B0-----:R-:W-:-:S05]  /*06d0*/  @!P0 IMAD.WIDE.U32 R8, R13, 0x4, R8 ;  /* 0x000000040d088825 */ /* 0x001fca00078e0008 */
[----:B------:R1:W-:Y:S04]  /*06e0*/  @!P0 STG.E desc[UR4][R8.64], R11 ;  /* 0x0000000b08008986 */ /* 0x0003e8000c101904 */
[----:B------:R-:W2:Y:S02]  /*06f0*/  LDG.E R2, desc[UR4][R2.64] ;  /* 0x0000000402027981 */ /* 0x000ea4000c1e1900 */
[----:B--2---:R-:W-:-:S04]  /*0700*/  FSETP.NEU.AND P0, PT, R2, 255, PT ;  /* 0x437f00000200780b */ /* 0x004fc80003f0d000 */
[----:B------:R-:W-:-:S13]  /*0710*/  FSETP.LTU.OR P0, PT, R2, UR6, !P0 ;  /* 0x0000000602007c0b */ /* 0x000fda000c709400 */
[----:B-1----:R-:W-:Y:S05]  /*0720*/  @P0 EXIT ;  /* 0x000000000000094d */ /* 0x002fea0003800000 */
[----:B------:R-:W0:Y:S01]  /*0730*/  LDC.64 R2, c[0x0][0x380] ;  /* 0x0000e000ff027b82 */ /* 0x000e220000000a00 */
[----:B------:R-:W-:Y:S01]  /*0740*/  MOV R5, 0x437f0000 ;  /* 0x437f000000057802 */ /* 0x000fe20000000f00 */
[----:B0-----:R-:W-:-:S05]  /*0750*/  IMAD.WIDE.U32 R2, R15, 0x4, R2 ;  /* 0x000000040f027825 */ /* 0x001fca00078e0002 */
[----:B------:R-:W-:Y:S01]  /*0760*/  STG.E desc[UR4][R2.64], R5 ;  /* 0x0000000502007986 */ /* 0x000fe2000c101904 */
[----:B------:R-:W-:Y:S05]  /*0770*/  EXIT ;  /* 0x000000000000794d */ /* 0x000fea0003800000 */
.L_x_2:
        /* <DEDUP_REMOVED lines=16> */
.L_x_85:


//--------------------- .text.cu_hysteresis_high  --------------------------
	.section	.text.cu_hysteresis_high,"ax",@progbits
	.align	128
        .global         cu_hysteresis_high
        .type           cu_hysteresis_high,@function
        .size           cu_hysteresis_high,(.L_x_86 - cu_hysteresis_high)
        .other          cu_hysteresis_high,@"STO_CUDA_ENTRY STV_DEFAULT"
cu_hysteresis_high:
.text.cu_hysteresis_high:
[----:B------:R-:W-:Y:S01]  /*0000*/  LDC R1, c[0x0][0x37c] ;  /* 0x0000df00ff017b82 */ /* 0x000fe20000000800 */
[----:B------:R-:W0:Y:S07]  /*0010*/  S2R R0, SR_TID.X ;  /* 0x0000000000007919 */ /* 0x000e2e0000002100 */
[----:B------:R-:W0:Y:S01]  /*0020*/  S2UR UR6, SR_CTAID.X ;  /* 0x00000000000679c3 */ /* 0x000e220000002500 */
[----:B------:R-:W1:Y:S01]  /*0030*/  LDCU UR4, c[0x0][0x3a0] ;  /* 0x00007400ff0477ac */ /* 0x000e620008000800 */
[----:B------:R-:W1:Y:S06]  /*0040*/  LDCU UR5, c[0x0][0x39c] ;  /* 0x00007380ff0577ac */ /* 0x000e6c0008000800 */
[----:B------:R-:W0:Y:S01]  /*0050*/  LDC R7, c[0x0][0x360] ;  /* 0x0000d800ff077b82 */ /* 0x000e220000000800 */
[----:B-1----:R-:W-:Y:S01]  /*0060*/  UIMAD UR4, UR4, UR5, URZ ;  /* 0x00000005040472a4 */ /* 0x002fe2000f8e02ff */
[----:B0-----:R-:W-:-:S05]  /*0070*/  IMAD R7, R7, UR6, R0 ;  /* 0x0000000607077c24 */ /* 0x001fca000f8e0200 */
[----:B------:R-:W-:-:S13]  /*0080*/  ISETP.GE.AND P0, PT, R7, UR4, PT ;  /* 0x0000000407007c0c */ /* 0x000fda000bf06270 */
[----:B------:R-:W-:Y:S05]  /*0090*/  @P0 EXIT ;  /* 0x000000000000094d */ /* 0x000fea0003800000 */
[----:B------:R-:W0:Y:S01]  /*00a0*/  LDC.64 R2, c[0x0][0x388] ;  /* 0x0000e200ff027b82 */ /* 0x000e220000000a00 */
[----:B------:R-:W1:Y:S01]  /*00b0*/  LDCU.64 UR4, c[0x0][0x358] ;  /* 0x00006b00ff0477ac */ /* 0x000e620008000a00 */
[----:B------:R-:W2:Y:S01]  /*00c0*/  LDCU UR6, c[0x0][0x398] ;  /* 0x00007300ff0677ac */ /* 0x000ea20008000800 */
[----:B0-----:R-:W-:-:S06]  /*00d0*/  IMAD.WIDE R2, R7, 0x4, R2 ;  /* 0x0000000407027825 */ /* 0x001fcc00078e0202 */
[----:B-1----:R-:W2:Y:S02]  /*00e0*/  LDG.E R2, desc[UR4][R2.64] ;  /* 0x0000000402027981 */ /* 0x002ea4000c1e1900 */
[----:B--2---:R-:W-:-:S13]  /*00f0*/  FSETP.GT.AND P0, PT, R2, UR6, PT ;  /* 0x0000000602007c0b */ /* 0x004fda000bf04000 */
[----:B------:R-:W-:Y:S05]  /*0100*/  @!P0 BRA `(.L_x_3) ;  /* 0x0000000000248947 */ /* 0x000fea0003800000 */
[----:B------:R-:W0:Y:S01]  /*0110*/  LDC.64 R2, c[0x0][0x390] ;  /* 0x0000e400ff027b82 */ /* 0x000e220000000a00 */
[----:B------:R-:W-:-:S07]  /*0120*/  HFMA2 R9, -RZ, RZ, 1.875, 0 ;  /* 0x3f800000ff097431 */ /* 0x000fce00000001ff */
[----:B------:R-:W1:Y:S01]  /*0130*/  LDC.64 R4, c[0x0][0x380] ;  /* 0x0000e000ff047b82 */ /* 0x000e620000000a00 */
[----:B0-----:R-:W-:-:S05]  /*0140*/  IMAD.WIDE R2, R7, 0x4, R2 ;  /* 0x0000000407027825 */ /* 0x001fca00078e0202 */
[----:B------:R-:W-:Y:S01]  /*0150*/  STG.E desc[UR4][R2.64], R9 ;  /* 0x0000000902007986 */ /* 0x000fe2000c101904 */
[----:B-1----:R-:W-:Y:S01]  /*0160*/  IMAD.WIDE R4, R7, 0x4, R4 ;  /* 0x0000000407047825 */ /* 0x002fe200078e0204 */
[----:B------:R-:W-:-:S05]  /*0170*/  MOV R7, 0x437f0000 ;  /* 0x437f000000077802 */ /* 0x000fca0000000f00 */
[----:B------:R-:W-:Y:S01]  /*0180*/  STG.E desc[UR4][R4.64], R7 ;  /* 0x0000000704007986 */ /* 0x000fe2000c101904 */
[----:B------:R-:W-:Y:S05]  /*0190*/  EXIT ;  /* 0x000000000000794d */ /* 0x000fea0003800000 */
.L_x_3:
[----:B------:R-:W0:Y:S08]  /*01a0*/  LDC.64 R2, c[0x0][0x390] ;  /* 0x0000e400ff027b82 */ /* 0x000e300000000a00 */
[----:B------:R-:W1:Y:S01]  /*01b0*/  LDC.64 R4, c[0x0][0x380] ;  /* 0x0000e000ff047b82 */ /* 0x000e620000000a00 */
[----:B0-----:R-:W-:-:S05]  /*01c0*/  IMAD.WIDE R2, R7, 0x4, R2 ;  /* 0x0000000407027825 */ /* 0x001fca00078e0202 */
[----:B------:R-:W-:Y:S01]  /*01d0*/  STG.E desc[UR4][R2.64], RZ ;  /* 0x000000ff02007986 */ /* 0x000fe2000c101904 */
[----:B-1----:R-:W-:-:S05]  /*01e0*/  IMAD.WIDE R4, R7, 0x4, R4 ;  /* 0x0000000407047825 */ /* 0x002fca00078e0204 */
[----:B------:R-:W-:Y:S01]  /*01f0*/  STG.E desc[UR4][R4.64], RZ ;  /* 0x000000ff04007986 */ /* 0x000fe2000c101904 */
[----:B------:R-:W-:Y:S05]  /*0200*/  EXIT ;  /* 0x000000000000794d */ /* 0x000fea0003800000 */
.L_x_4:
        /* <DEDUP_REMOVED lines=15> */
.L_x_86:


//--------------------- .text.cu_suppress_non_max --------------------------
	.section	.text.cu_suppress_non_max,"ax",@progbits
	.align	128
        .global         cu_suppress_non_max
        .type           cu_suppress_non_max,@function
        .size           cu_suppress_non_max,(.L_x_81 - cu_suppress_non_max)
        .other          cu_suppress_non_max,@"STO_CUDA_ENTRY STV_DEFAULT"
cu_suppress_non_max:
.text.cu_suppress_non_max:
[----:B------:R-:W-:Y:S01]  /*0000*/  LDC R1, c[0x0][0x37c] ;  /* 0x0000df00ff017b82 */ /* 0x000fe20000000800 */
[----:B------:R-:W0:Y:S07]  /*0010*/  S2R R5, SR_TID.X ;  /* 0x0000000000057919 */ /* 0x000e2e0000002100 */
[----:B------:R-:W0:Y:S08]  /*0020*/  S2UR UR4, SR_CTAID.X ;  /* 0x00000000000479c3 */ /* 0x000e300000002500 */
[----:B------:R-:W0:Y:S08]  /*0030*/  LDC R6, c[0x0][0x360] ;  /* 0x0000d800ff067b82 */ /* 0x000e300000000800 */
[----:B------:R-:W1:Y:S01]  /*0040*/  LDC.64 R2, c[0x0][0x3a0] ;  /* 0x0000e800ff027b82 */ /* 0x000e620000000a00 */
[----:B0-----:R-:W-:-:S02]  /*0050*/  IMAD R6, R6, UR4, R5 ;  /* 0x0000000406067c24 */ /* 0x001fc4000f8e0205 */
[----:B-1----:R-:W-:-:S05]  /*0060*/  IMAD R2, R3, R2, RZ ;  /* 0x0000000203027224 */ /* 0x002fca00078e02ff */
[----:B------:R-:W-:-:S04]  /*0070*/  ISETP.GE.AND P0, PT, R6, R2, PT ;  /* 0x000000020600720c */ /* 0x000fc80003f06270 */
[----:B------:R-:W-:-:S13]  /*0080*/  ISETP.LT.OR P0, PT, R6, RZ, P0 ;  /* 0x000000ff0600720c */ /* 0x000fda0000701670 */
[----:B------:R-:W-:Y:S05]  /*0090*/  @P0 EXIT ;  /* 0x000000000000094d */ /* 0x000fea0003800000 */
[----:B------:R-:W-:Y:S01]  /*00a0*/  ISETP.GE.AND P0, PT, R6, R3, PT ;  /* 0x000000030600720c */ /* 0x000fe20003f06270 */
[----:B------:R-:W0:-:S12]  /*00b0*/  LDCU.64 UR6, c[0x0][0x358] ;  /* 0x00006b00ff0677ac */ /* 0x000e180008000a00 */
[----:B------:R-:W1:Y:S02]  /*00c0*/  @!P0 LDC.64 R4, c[0x0][0x398] ;  /* 0x0000e600ff048b82 */ /* 0x000e640000000a00 */
[----:B-1----:R-:W-:-:S05]  /*00d0*/  @!P0 IMAD.WIDE.U32 R4, R6, 0x4, R4 ;  /* 0x0000000406048825 */ /* 0x002fca00078e0004 */
[----:B0-----:R0:W-:Y:S01]  /*00e0*/  @!P0 STG.E desc[UR6][R4.64], RZ ;  /* 0x000000ff04008986 */ /* 0x0011e2000c101906 */
[----:B------:R-:W-:Y:S05]  /*00f0*/  @!P0 EXIT ;  /* 0x000000000000894d */ /* 0x000fea0003800000 */
[----:B0-----:R-:W-:-:S04]  /*0100*/  IADD3 R5, PT, PT, R2, -R3, RZ ;  /* 0x8000000302057210 */ /* 0x001fc80007ffe0ff */
[----:B------:R-:W-:-:S13]  /*0110*/  ISETP.GE.AND P0, PT, R6, R5, PT ;  /* 0x000000050600720c */ /* 0x000fda0003f06270 */
[----:B------:R-:W0:Y:S02]  /*0120*/  @P0 LDC.64 R4, c[0x0][0x398] ;  /* 0x0000e600ff040b82 */ /* 0x000e240000000a00 */
[----:B0-----:R-:W-:-:S05]  /*0130*/  @P0 IMAD.WIDE.U32 R4, R6, 0x4, R4 ;  /* 0x0000000406040825 */ /* 0x001fca00078e0004 */
[----:B------:R0:W-:Y:S01]  /*0140*/  @P0 STG.E desc[UR6][R4.64], RZ ;  /* 0x000000ff04000986 */ /* 0x0001e2000c101906 */
[----:B------:R-:W-:Y:S05]  /*0150*/  @P0 EXIT ;  /* 0x000000000000094d */ /* 0x000fea0003800000 */
[----:B------:R-:W-:Y:S02]  /*0160*/  IABS R7, R3 ;  /* 0x0000000300077213 */ /* 0x000fe40000000000 */
[----:B------:R-:W-:Y:S02]  /*0170*/  ISETP.GE.AND P2, PT, R6, RZ, PT ;  /* 0x000000ff0600720c */ /* 0x000fe40003f46270 */
[----:B------:R-:W1:Y:S01]  /*0180*/  I2F.RP R0, R7 ;  /* 0x0000000700007306 */ /* 0x000e620000209400 */
[----:B------:R-:W-:-:S07]  /*0190*/  IADD3 R11, PT, PT, R3, -0x1, RZ ;  /* 0xffffffff030b7810 */ /* 0x000fce0007ffe0ff */
[----:B-1----:R-:W0:Y:S02]  /*01a0*/  MUFU.RCP R0, R0 ;  /* 0x0000000000007308 */ /* 0x002e240000001000 */
[----:B0-----:R-:W-:-:S06]  /*01b0*/  VIADD R4, R0, 0xffffffe ;  /* 0x0ffffffe00047836 */ /* 0x001fcc0000000000 */
[----:B------:R0:W1:Y:S02]  /*01c0*/  F2I.FTZ.U32.TRUNC.NTZ R5, R4 ;  /* 0x0000000400057305 */ /* 0x000064000021f000 */
[----:B0-----:R-:W-:Y:S01]  /*01d0*/  IMAD.MOV.U32 R4, RZ, RZ, RZ ;  /* 0x000000ffff047224 */ /* 0x001fe200078e00ff */
[----:B-1----:R-:W-:-:S05]  /*01e0*/  IADD3 R2, PT, PT, RZ, -R5, RZ ;  /* 0x80000005ff027210 */ /* 0x002fca0007ffe0ff */
[----:B------:R-:W-:Y:S01]  /*01f0*/  IMAD R9, R2, R7, RZ ;  /* 0x0000000702097224 */ /* 0x000fe200078e02ff */
[----:B------:R-:W-:-:S03]  /*0200*/  IABS R2, R6 ;  /* 0x0000000600027213 */ /* 0x000fc60000000000 */
[----:B------:R-:W-:-:S06]  /*0210*/  IMAD.HI.U32 R5, R5, R9, R4 ;  /* 0x0000000905057227 */ /* 0x000fcc00078e0004 */
[----:B------:R-:W-:-:S05]  /*0220*/  IMAD.HI.U32 R5, R5, R2, RZ ;  /* 0x0000000205057227 */ /* 0x000fca00078e00ff */
[----:B------:R-:W-:-:S05]  /*0230*/  IADD3 R5, PT, PT, -R5, RZ, RZ ;  /* 0x000000ff05057210 */ /* 0x000fca0007ffe1ff */
[----:B------:R-:W-:-:S05]  /*0240*/  IMAD R0, R7, R5, R2 ;  /* 0x0000000507007224 */ /* 0x000fca00078e0202 */
[----:B------:R-:W-:-:S13]  /*0250*/  ISETP.GT.U32.AND P0, PT, R7, R0, PT ;  /* 0x000000000700720c */ /* 0x000fda0003f04070 */
[----:B------:R-:W-:Y:S01]  /*0260*/  @!P0 IMAD.IADD R0, R0, 0x1, -R7 ;  /* 0x0000000100008824 */ /* 0x000fe200078e0a07 */
[----:B------:R-:W-:-:S04]  /*0270*/  ISETP.NE.AND P0, PT, R3, RZ, PT ;  /* 0x000000ff0300720c */ /* 0x000fc80003f05270 */
[----:B------:R-:W-:-:S13]  /*0280*/  ISETP.GT.U32.AND P1, PT, R7, R0, PT ;  /* 0x000000000700720c */ /* 0x000fda0003f24070 */
[----:B------:R-:W-:-:S05]  /*0290*/  @!P1 IADD3 R0, PT, PT, R0, -R7, RZ ;  /* 0x8000000700009210 */ /* 0x000fca0007ffe0ff */
[----:B------:R-:W-:Y:S01]  /*02a0*/  @!P2 IMAD.MOV R0, RZ, RZ, -R0 ;  /* 0x000000ffff00a224 */ /* 0x000fe200078e0a00 */
[----:B------:R-:W-:-:S04]  /*02b0*/  @!P0 LOP3.LUT R0, RZ, R3, RZ, 0x33, !PT ;  /* 0x00000003ff008212 */ /* 0x000fc800078e33ff */
[----:B------:R-:W-:-:S04]  /*02c0*/  ISETP.NE.AND P0, PT, R0, R11, PT ;  /* 0x0000000b0000720c */ /* 0x000fc80003f05270 */
[----:B------:R-:W-:-:S13]  /*02d0*/  ISETP.NE.AND P0, PT, R0, RZ, P0 ;  /* 0x000000ff0000720c */ /* 0x000fda0000705270 */
[----:B------:R-:W0:Y:S02]  /*02e0*/  @!P0 LDC.64 R2, c[0x0][0x398] ;  /* 0x0000e600ff028b82 */ /* 0x000e240000000a00 */
[----:B0-----:R-:W-:-:S05]  /*02f0*/  @!P0 IMAD.WIDE.U32 R2, R6, 0x4, R2 ;  /* 0x0000000406028825 */ /* 0x001fca00078e0002 */
[----:B------:R0:W-:Y:S01]  /*0300*/  @!P0 STG.E desc[UR6][R2.64], RZ ;  /* 0x000000ff02008986 */ /* 0x0001e2000c101906 */
[----:B------:R-:W-:Y:S05]  /*0310*/  @!P0 EXIT ;  /* 0x000000000000894d */ /* 0x000fea0003800000 */
[----:B------:R-:W1:Y:S02]  /*0320*/  LDC.64 R4, c[0x0][0x380] ;  /* 0x0000e000ff047b82 */ /* 0x000e640000000a00 */
[----:B-1----:R-:W-:-:S05]  /*0330*/  IMAD.WIDE.U32 R4, R6, 0x4, R4 ;  /* 0x0000000406047825 */ /* 0x002fca00078e0004 */
[----:B------:R-:W2:Y:S02]  /*0340*/  LDG.E R7, desc[UR6][R4.64] ;  /* 0x0000000604077981 */ /* 0x000ea4000c1e1900 */
[----:B--2---:R-:W-:-:S13]  /*0350*/  FSETP.NEU.AND P0, PT, R7, RZ, PT ;  /* 0x000000ff0700720b */ /* 0x004fda0003f0d000 */
[----:B0-----:R-:W0:Y:S02]  /*0360*/  @!P0 LDC.64 R2, c[0x0][0x398] ;  /* 0x0000e600ff028b82 */ /* 0x001e240000000a00 */
[----:B0-----:R-:W-:-:S05]  /*0370*/  @!P0 IMAD.WIDE.U32 R2, R6, 0x4, R2 ;  /* 0x0000000406028825 */ /* 0x001fca00078e0002 */
[----:B------:R0:W-:Y:S01]  /*0380*/  @!P0 STG.E desc[UR6][R2.64], RZ ;  /* 0x000000ff02008986 */ /* 0x0001e2000c101906 */
[----:B------:R-:W-:Y:S05]  /*0390*/  @!P0 EXIT ;  /* 0x000000000000894d */ /* 0x000fea0003800000 */
[----:B0-----:R-:W0:Y:S02]  /*03a0*/  LDC.64 R2, c[0x0][0x388] ;  /* 0x0000e200ff027b82 */ /* 0x001e240000000a00 */
[----:B0-----:R-:W-:-:S05]  /*03b0*/  IMAD.WIDE.U32 R2, R6, 0x4, R2 ;  /* 0x0000000406027825 */ /* 0x001fca00078e0002 */
[----:B------:R-:W2:Y:S01]  /*03c0*/  LDG.E R0, desc[UR6][R2.64] ;  /* 0x0000000602007981 */ /* 0x000ea2000c1e1900 */
[----:B------:R-:W-:Y:S01]  /*03d0*/  BSSY.RECONVERGENT B0, `(.L_x_5) ;  /* 0x0000101000007945 */ /* 0x000fe20003800200 */
[----:B------:R-:W-:Y:S01]  /*03e0*/  IMAD.MOV.U32 R8, RZ, RZ, R6 ;  /* 0x000000ffff087224 */ /* 0x000fe200078e0006 */
[----:B------:R-:W-:Y:S02]  /*03f0*/  MOV R9, R6 ;  /* 0x0000000600097202 */ /* 0x000fe40000000f00 */
[----:B--2---:R-:W-:-:S13]  /*0400*/  FSETP.GE.AND P0, PT, R0, RZ, PT ;  /* 0x000000ff0000720b */ /* 0x004fda0003f06000 */
[----:B------:R-:W-:Y:S05]  /*0410*/  @!P0 BRA `(.L_x_6) ;  /* 0x0000000400f88947 */ /* 0x000fea0003800000 */
[----:B------:R-:W0:Y:S02]  /*0420*/  LDC.64 R2, c[0x0][0x390] ;  /* 0x0000e400ff027b82 */ /* 0x000e240000000a00 */
[----:B0-----:R-:W-:-:S06]  /*0430*/  IMAD.WIDE.U32 R2, R6, 0x4, R2 ;  /* 0x0000000406027825 */ /* 0x001fcc00078e0002 */
[----:B------:R-:W2:Y:S02]  /*0440*/  LDG.E R3, desc[UR6][R2.64] ;  /* 0x0000000602037981 */ /* 0x000ea4000c1e1900 */
[----:B--2---:R-:W-:-:S13]  /*0450*/  FSETP.GE.AND P0, PT, R3, RZ, PT ;  /* 0x000000ff0300720b */ /* 0x004fda0003f06000 */
[----:B------:R-:W-:Y:S05]  /*0460*/  @!P0 BRA `(.L_x_7) ;  /* 0x0000000000f08947 */ /* 0x000fea0003800000 */
[----:B------:R-:W-:-:S05]  /*0470*/  FADD R2, R0, -R3 ;  /* 0x8000000300027221 */ /* 0x000fca0000000000 */
[----:B------:R-:W-:-:S13]  /*0480*/  FSETP.GE.AND P0, PT, R2, RZ, PT ;  /* 0x000000ff0200720b */ /* 0x000fda0003f06000 */
[----:B------:R-:W-:Y:S05]  /*0490*/  @!P0 BRA `(.L_x_8) ;  /* 0x0000000000748947 */ /* 0x000fea0003800000 */
[----:B------:R-:W0:Y:S01]  /*04a0*/  MUFU.RCP R11, R0 ;  /* 0x00000000000b7308 */ /* 0x000e220000001000 */
[----:B------:R-:W-:Y:S07]  /*04b0*/  BSSY.RECONVERGENT B1, `(.L_x_9) ;  /* 0x000000d000017945 */ /* 0x000fee0003800200 */
[----:B------:R-:W1:Y:S01]  /*04c0*/  FCHK P0, R3, R0 ;  /* 0x0000000003007302 */ /* 0x000e620000000000 */
[----:B0-----:R-:W-:-:S04]  /*04d0*/  FFMA R2, -R0, R11, 1 ;  /* 0x3f80000000027423 */ /* 0x001fc8000000010b */
[----:B------:R-:W-:-:S04]  /*04e0*/  FFMA R2, R11, R2, R11 ;  /* 0x000000020b027223 */ /* 0x000fc8000000000b */
[----:B------:R-:W-:-:S04]  /*04f0*/  FFMA R11, R3, R2, RZ ;  /* 0x00000002030b7223 */ /* 0x000fc800000000ff */
[----:B------:R-:W-:-:S04]  /*0500*/  FFMA R10, -R0, R11, R3 ;  /* 0x0000000b000a7223 */ /* 0x000fc80000000103 */
[----:B------:R-:W-:Y:S01]  /*0510*/  FFMA R10, R2, R10, R11 ;  /* 0x0000000a020a7223 */ /* 0x000fe2000000000b */
[----:B-1----:R-:W-:Y:S06]  /*0520*/  @!P0 BRA `(.L_x_10) ;  /* 0x0000000000148947 */ /* 0x002fec0003800000 */
[----:B------:R-:W-:Y:S01]  /*0530*/  MOV R2, R3 ;  /* 0x0000000300027202 */ /* 0x000fe20000000f00 */
[----:B------:R-:W-:Y:S01]  /*0540*/  IMAD.MOV.U32 R3, RZ, RZ, R0 ;  /* 0x000000ffff037224 */ /* 0x000fe200078e0000 */
[----:B------:R-:W-:-:S07]  /*0550*/  MOV R10, 0x570 ;  /* 0x00000570000a7802 */ /* 0x000fce0000000f00 */
[----:B------:R-:W-:Y:S05]  /*0560*/  CALL.REL.NOINC `($__internal_0_$__cuda_sm3x_div_rn_noftz_f32_slowpath) ;  /* 0x0000000c00f07944 */ /* 0x000fea0003c00000 */
[----:B------:R-:W-:-:S07]  /*0570*/  MOV R10, R0 ;  /* 0x00000000000a7202 */ /* 0x000fce0000000f00 */
.L_x_10:
[----:B------:R-:W-:Y:S05]  /*0580*/  BSYNC.RECONVERGENT B1 ;  /* 0x0000000000017941 */ /* 0x000fea0003800200 */
.L_x_9:
[----:B------:R-:W0:Y:S01]  /*0590*/  LDC.64 R12, c[0x0][0x380] ;  /* 0x0000e000ff0c7b82 */ /* 0x000e220000000a00 */
[----:B------:R-:W1:Y:S01]  /*05a0*/  LDCU UR4, c[0x0][0x3a4] ;  /* 0x00007480ff0477ac */ /* 0x000e620008000800 */
[----:B------:R-:W2:Y:S01]  /*05b0*/  LDG.E R5, desc[UR6][R4.64+0x4] ;  /* 0x0000040604057981 */ /* 0x000ea2000c1e1900 */
[----:B-1----:R-:W-:-:S05]  /*05c0*/  IADD3.X R3, PT, PT, R6, UR4, RZ, PT, !PT ;  /* 0x0000000406037c10 */ /* 0x002fca000bffe4ff */
[----:B0-----:R-:W-:-:S06]  /*05d0*/  IMAD.WIDE R12, R3, 0x4, R12 ;  /* 0x00000004030c7825 */ /* 0x001fcc00078e020c */
[----:B------:R-:W3:Y:S01]  /*05e0*/  LDG.E R13, desc[UR6][R12.64] ;  /* 0x000000060c0d7981 */ /* 0x000ee2000c1e1900 */
[----:B------:R-:W-:Y:S01]  /*05f0*/  ULOP3.LUT UR4, URZ, UR4, URZ, 0x33, !UPT ;  /* 0x00000004ff047292 */ /* 0x000fe2000f8e33ff */
[----:B------:R-:W-:Y:S01]  /*0600*/  FADD R0, -R10, 1 ;  /* 0x3f8000000a007421 */ /* 0x000fe20000000100 */
[----:B------:R-:W-:-:S04]  /*0610*/  IADD3 R2, PT, PT, R6, -0x1, RZ ;  /* 0xffffffff06027810 */ /* 0x000fc80007ffe0ff */
[----:B------:R-:W-:Y:S01]  /*0620*/  SHF.R.S32.HI R3, RZ, 0x1f, R2 ;  /* 0x0000001fff037819 */ /* 0x000fe20000011402 */
[----:B------:R-:W-:Y:S02]  /*0630*/  IMAD.U32 R15, RZ, RZ, UR4 ;  /* 0x00000004ff0f7e24 */ /* 0x000fe4000f8e00ff */
[----:B---3--:R-:W-:-:S04]  /*0640*/  FMUL R11, R13, R10 ;  /* 0x0000000a0d0b7220 */ /* 0x008fc80000400000 */
[----:B--2---:R-:W-:Y:S01]  /*0650*/  FFMA R11, R0, R5, R11 ;  /* 0x00000005000b7223 */ /* 0x004fe2000000000b */
[----:B------:R-:W-:Y:S06]  /*0660*/  BRA `(.L_x_11) ;  /* 0x0000000c005c7947 */ /* 0x000fec0003800000 */
.L_x_8:
        /* <DEDUP_REMOVED lines=9> */
[----:B------:R-:W-:Y:S02]  /*0700*/  MOV R2, R0 ;  /* 0x0000000000027202 */ /* 0x000fe40000000f00 */
[----:B------:R-:W-:-:S07]  /*0710*/  MOV R10, 0x730 ;  /* 0x00000730000a7802 */ /* 0x000fce0000000f00 */
[----:B------:R-:W-:Y:S05]  /*0720*/  CALL.REL.NOINC `($__internal_0_$__cuda_sm3x_div_rn_noftz_f32_slowpath) ;  /* 0x0000000c00807944 */ /* 0x000fea0003c00000 */
[----:B------:R-:W-:-:S07]  /*0730*/  MOV R10, R0 ;  /* 0x00000000000a7202 */ /* 0x000fce0000000f00 */
.L_x_13:
[----:B------:R-:W-:Y:S05]  /*0740*/  BSYNC.RECONVERGENT B1 ;  /* 0x0000000000017941 */ /* 0x000fea0003800200 */
.L_x_12:
[----:B------:R-:W0:Y:S01]  /*0750*/  LDC.64 R4, c[0x0][0x380] ;  /* 0x0000e000ff047b82 */ /* 0x000e220000000a00 */
[----:B------:R-:W1:Y:S02]  /*0760*/  LDCU UR4, c[0x0][0x3a4] ;  /* 0x00007480ff0477ac */ /* 0x000e640008000800 */
[----:B-1----:R-:W-:-:S04]  /*0770*/  VIADD R3, R6, UR4 ;  /* 0x0000000406037c36 */ /* 0x002fc80008000000 */
[----:B0-----:R-:W-:-:S05]  /*0780*/  IMAD.WIDE R4, R3, 0x4, R4 ;  /* 0x0000000403047825 */ /* 0x001fca00078e0204 */
[----:B------:R-:W2:Y:S04]  /*0790*/  LDG.E R3, desc[UR6][R4.64+0x4] ;  /* 0x0000040604037981 */ /* 0x000ea8000c1e1900 */
[----:B------:R-:W3:Y:S01]  /*07a0*/  LDG.E R11, desc[UR6][R4.64] ;  /* 0x00000006040b7981 */ /* 0x000ee2000c1e1900 */
[----:B------:R-:W-:Y:S01]  /*07b0*/  ULOP3.LUT UR5, URZ, UR4, URZ, 0x33, !UPT ;  /* 0x00000004ff057292 */ /* 0x000fe2000f8e33ff */
[----:B------:R-:W-:Y:S01]  /*07c0*/  FADD R0, -R10, 1 ;  /* 0x3f8000000a007421 */ /* 0x000fe20000000100 */
[----:B------:R-:W-:-:S04]  /*07d0*/  IADD3 R2, PT, PT, R6, -UR4, RZ ;  /* 0x8000000406027c10 */ /* 0x000fc8000fffe0ff */
[----:B------:R-:W-:Y:S01]  /*07e0*/  MOV R15, UR5 ;  /* 0x00000005000f7c02 */ /* 0x000fe20008000f00 */
[----:B--2---:R-:W-:Y:S01]  /*07f0*/  FMUL R13, R3, R10 ;  /* 0x0000000a030d7220 */ /* 0x004fe20000400000 */
[----:B------:R-:W-:-:S03]  /*0800*/  SHF.R.S32.HI R3, RZ, 0x1f, R2 ;  /* 0x0000001fff037819 */ /* 0x000fc60000011402 */
[----:B---3--:R-:W-:Y:S01]  /*0810*/  FFMA R11, R0, R11, R13 ;  /* 0x0000000b000b7223 */ /* 0x008fe2000000000d */
[----:B------:R-:W-:Y:S06]  /*0820*/  BRA `(.L_x_11) ;  /* 0x0000000800ec7947 */ /* 0x000fec0003800000 */
.L_x_7:
[----:B------:R-:W-:-:S05]  /*0830*/  FADD R2, R0, R3 ;  /* 0x0000000300027221 */ /* 0x000fca0000000000 */
[----:B------:R-:W-:-:S13]  /*0840*/  FSETP.GE.AND P0, PT, R2, RZ, PT ;  /* 0x000000ff0200720b */ /* 0x000fda0003f06000 */
[----:B------:R-:W-:Y:S05]  /*0850*/  @!P0 BRA `(.L_x_14) ;  /* 0x0000000000748947 */ /* 0x000fea0003800000 */
[----:B------:R-:W0:Y:S01]  /*0860*/  MUFU.RCP R11, R0 ;  /* 0x00000000000b7308 */ /* 0x000e220000001000 */
[----:B------:R-:W-:Y:S07]  /*0870*/  BSSY.RECONVERGENT B1, `(.L_x_15) ;  /* 0x000000d000017945 */ /* 0x000fee0003800200 */
[----:B------:R-:W1:Y:S01]  /*0880*/  FCHK P0, -R3, R0 ;  /* 0x0000000003007302 */ /* 0x000e620000000100 */
[----:B0-----:R-:W-:-:S04]  /*0890*/  FFMA R2, -R0, R11, 1 ;  /* 0x3f80000000027423 */ /* 0x001fc8000000010b */
[----:B------:R-:W-:-:S04]  /*08a0*/  FFMA R13, R11, R2, R11 ;  /* 0x000000020b0d7223 */ /* 0x000fc8000000000b */
[----:B------:R-:W-:-:S04]  /*08b0*/  FFMA R2, -R3, R13, RZ ;  /* 0x0000000d03027223 */ /* 0x000fc800000001ff */
[----:B------:R-:W-:-:S04]  /*08c0*/  FFMA R11, -R0, R2, -R3 ;  /* 0x00000002000b7223 */ /* 0x000fc80000000903 */
[----:B------:R-:W-:Y:S01]  /*08d0*/  FFMA R10, R13, R11, R2 ;  /* 0x0000000b0d0a7223 */ /* 0x000fe20000000002 */
[----:B-1----:R-:W-:Y:S06]  /*08e0*/  @!P0 BRA `(.L_x_16) ;  /* 0x0000000000148947 */ /* 0x002fec0003800000 */
[----:B------:R-:W-:Y:S01]  /*08f0*/  FADD R2, -R3, -RZ ;  /* 0x800000ff03027221 */ /* 0x000fe20000000100 */
[----:B------:R-:W-:Y:S01]  /*0900*/  IMAD.MOV.U32 R3, RZ, RZ, R0 ;  /* 0x000000ffff037224 */ /* 0x000fe200078e0000 */
[----:B------:R-:W-:-:S07]  /*0910*/  MOV R10, 0x930 ;  /* 0x00000930000a7802 */ /* 0x000fce0000000f00 */
[----:B------:R-:W-:Y:S05]  /*0920*/  CALL.REL.NOINC `($__internal_0_$__cuda_sm3x_div_rn_noftz_f32_slowpath) ;  /* 0x0000000c00007944 */ /* 0x000fea0003c00000 */
[----:B------:R-:W-:-:S07]  /*0930*/  MOV R10, R0 ;  /* 0x00000000000a7202 */ /* 0x000fce0000000f00 */
.L_x_16:
[----:B------:R-:W-:Y:S05]  /*0940*/  BSYNC.RECONVERGENT B1 ;  /* 0x0000000000017941 */ /* 0x000fea0003800200 */
.L_x_15:
[----:B------:R-:W0:Y:S01]  /*0950*/  LDC R15, c[0x0][0x3a4] ;  /* 0x0000e900ff0f7b82 */ /* 0x000e220000000800 */
[----:B------:R-:W2:Y:S07]  /*0960*/  LDG.E R5, desc[UR6][R4.64+0x4] ;  /* 0x0000040604057981 */ /* 0x000eae000c1e1900 */
[----:B------:R-:W1:Y:S01]  /*0970*/  LDC.64 R12, c[0x0][0x380] ;  /* 0x0000e000ff0c7b82 */ /* 0x000e620000000a00 */
[----:B0-----:R-:W-:-:S05]  /*0980*/  IADD3 R3, PT, PT, R6, 0x1, -R15 ;  /* 0x0000000106037810 */ /* 0x001fca0007ffe80f */
[----:B-1----:R-:W-:-:S06]  /*0990*/  IMAD.WIDE R12, R3, 0x4, R12 ;  /* 0x00000004030c7825 */ /* 0x002fcc00078e020c */
[----:B------:R-:W3:Y:S01]  /*09a0*/  LDG.E R13, desc[UR6][R12.64] ;  /* 0x000000060c0d7981 */ /* 0x000ee2000c1e1900 */
[----:B------:R-:W-:Y:S01]  /*09b0*/  FADD R0, -R10, 1 ;  /* 0x3f8000000a007421 */ /* 0x000fe20000000100 */
[C---:B------:R-:W-:Y:S01]  /*09c0*/  IADD3 R2, PT, PT, R6.reuse, -0x1, RZ ;  /* 0xffffffff06027810 */ /* 0x040fe20007ffe0ff */
[----:B------:R-:W-:Y:S01]  /*09d0*/  IMAD.IADD R6, R6, 0x1, R15 ;  /* 0x0000000106067824 */ /* 0x000fe200078e020f */
[----:B------:R-:W-:Y:S02]  /*09e0*/  MOV R15, 0xffffffff ;  /* 0xffffffff000f7802 */ /* 0x000fe40000000f00 */
[----:B------:R-:W-:Y:S01]  /*09f0*/  SHF.R.S32.HI R3, RZ, 0x1f, R2 ;  /* 0x0000001fff037819 */ /* 0x000fe20000011402 */
[----:B---3--:R-:W-:-:S04]  /*0a00*/  FMUL R11, R13, R10 ;  /* 0x0000000a0d0b7220 */ /* 0x008fc80000400000 */
[----:B--2---:R-:W-:Y:S01]  /*0a10*/  FFMA R11, R0, R5, R11 ;  /* 0x00000005000b7223 */ /* 0x004fe2000000000b */
[----:B------:R-:W-:Y:S06]  /*0a20*/  BRA `(.L_x_11) ;  /* 0x00000008006c7947 */ /* 0x000fec0003800000 */
.L_x_14:
[----:B------:R-:W0:Y:S01]  /*0a30*/  MUFU.RCP R2, -R3 ;  /* 0x8000000300027308 */ /* 0x000e220000001000 */
[----:B------:R-:W-:Y:S07]  /*0a40*/  BSSY.RECONVERGENT B1, `(.L_x_17) ;  /* 0x000000d000017945 */ /* 0x000fee0003800200 */
[----:B------:R-:W1:Y:S01]  /*0a50*/  FCHK P0, R0, -R3 ;  /* 0x8000000300007302 */ /* 0x000e620000000000 */
[----:B0-----:R-:W-:-:S04]  /*0a60*/  FFMA R5, R3, R2, 1 ;  /* 0x3f80000003057423 */ /* 0x001fc80000000002 */
[----:B------:R-:W-:-:S04]  /*0a70*/  FFMA R5, R2, R5, R2 ;  /* 0x0000000502057223 */ /* 0x000fc80000000002 */
[----:B------:R-:W-:-:S04]  /*0a80*/  FFMA R2, R0, R5, RZ ;  /* 0x0000000500027223 */ /* 0x000fc800000000ff */
[----:B------:R-:W-:-:S04]  /*0a90*/  FFMA R4, R3, R2, R0 ;  /* 0x0000000203047223 */ /* 0x000fc80000000000 */
[----:B------:R-:W-:Y:S01]  /*0aa0*/  FFMA R10, R5, R4, R2 ;  /* 0x00000004050a7223 */ /* 0x000fe20000000002 */
[----:B-1----:R-:W-:Y:S06]  /*0ab0*/  @!P0 BRA `(.L_x_18) ;  /* 0x0000000000148947 */ /* 0x002fec0003800000 */
[----:B------:R-:W-:Y:S01]  /*0ac0*/  MOV R2, R0 ;  /* 0x0000000000027202 */ /* 0x000fe20000000f00 */
[----:B------:R-:W-:Y:S01]  /*0ad0*/  FADD R3, -R3, -RZ ;  /* 0x800000ff03037221 */ /* 0x000fe20000000100 */
[----:B------:R-:W-:-:S07]  /*0ae0*/  MOV R10, 0xb00 ;  /* 0x00000b00000a7802 */ /* 0x000fce0000000f00 */
[----:B------:R-:W-:Y:S05]  /*0af0*/  CALL.REL.NOINC `($__internal_0_$__cuda_sm3x_div_rn_noftz_f32_slowpath) ;  /* 0x00000008008c7944 */ /* 0x000fea0003c00000 */
[----:B------:R-:W-:-:S07]  /*0b00*/  IMAD.MOV.U32 R10, RZ, RZ, R0 ;  /* 0x000000ffff0a7224 */ /* 0x000fce00078e0000 */
.L_x_18:
[----:B------:R-:W-:Y:S05]  /*0b10*/  BSYNC.RECONVERGENT B1 ;  /* 0x0000000000017941 */ /* 0x000fea0003800200 */
.L_x_17:
[----:B------:R-:W0:Y:S01]  /*0b20*/  LDC.64 R2, c[0x0][0x380] ;  /* 0x0000e000ff027b82 */ /* 0x000e220000000a00 */
[----:B------:R-:W1:Y:S02]  /*0b30*/  LDCU UR4, c[0x0][0x3a4] ;  /* 0x00007480ff0477ac */ /* 0x000e640008000800 */
[----:B-1----:R-:W-:-:S05]  /*0b40*/  IADD3 R5, PT, PT, R6, UR4, RZ ;  /* 0x0000000406057c10 */ /* 0x002fca000fffe0ff */
[----:B0-----:R-:W-:-:S05]  /*0b50*/  IMAD.WIDE R4, R5, 0x4, R2 ;  /* 0x0000000405047825 */ /* 0x001fca00078e0202 */
[----:B------:R-:W2:Y:S04]  /*0b60*/  LDG.E R3, desc[UR6][R4.64+-0x4] ;  /* 0xfffffc0604037981 */ /* 0x000ea8000c1e1900 */
[----:B------:R-:W3:Y:S01]  /*0b70*/  LDG.E R11, desc[UR6][R4.64] ;  /* 0x00000006040b7981 */ /* 0x000ee2000c1e1900 */
[----:B------:R-:W-:Y:S01]  /*0b80*/  IADD3 R6, PT, PT, R6, -UR4, RZ ;  /* 0x8000000406067c10 */ /* 0x000fe2000fffe0ff */
[----:B------:R-:W-:Y:S01]  /*0b90*/  FADD R0, -R10, 1 ;  /* 0x3f8000000a007421 */ /* 0x000fe20000000100 */
[----:B------:R-:W-:Y:S02]  /*0ba0*/  IMAD.MOV.U32 R15, RZ, RZ, 0x1 ;  /* 0x00000001ff0f7424 */ /* 0x000fe400078e00ff */
[----:B------:R-:W-:Y:S01]  /*0bb0*/  MOV R2, R6 ;  /* 0x0000000600027202 */ /* 0x000fe20000000f00 */
[----:B--2---:R-:W-:Y:S01]  /*0bc0*/  FMUL R13, R3, R10 ;  /* 0x0000000a030d7220 */ /* 0x004fe20000400000 */
[----:B------:R-:W-:-:S03]  /*0bd0*/  SHF.R.S32.HI R3, RZ, 0x1f, R6 ;  /* 0x0000001fff037819 */ /* 0x000fc60000011406 */
[----:B---3--:R-:W-:Y:S01]  /*0be0*/  FFMA R11, R0, R11, R13 ;  /* 0x0000000b000b7223 */ /* 0x008fe2000000000d */
[----:B------:R-:W-:Y:S06]  /*0bf0*/  BRA `(.L_x_11) ;  /* 0x0000000400f87947 */ /* 0x000fec0003800000 */
.L_x_6:
[----:B------:R-:W0:Y:S02]  /*0c00*/  LDC.64 R2, c[0x0][0x390] ;  /* 0x0000e400ff027b82 */ /* 0x000e240000000a00 */
[----:B0-----:R-:W-:-:S06]  /*0c10*/  IMAD.WIDE.U32 R2, R6, 0x4, R2 ;  /* 0x0000000406027825 */ /* 0x001fcc00078e0002 */
[----:B------:R-:W2:Y:S02]  /*0c20*/  LDG.E R3, desc[UR6][R2.64] ;  /* 0x0000000602037981 */ /* 0x000ea4000c1e1900 */
[----:B--2---:R-:W-:-:S13]  /*0c30*/  FSETP.GE.AND P0, PT, R3, RZ, PT ;  /* 0x000000ff0300720b */ /* 0x004fda0003f06000 */
[----:B------:R-:W-:Y:S05]  /*0c40*/  @!P0 BRA `(.L_x_19) ;  /* 0x0000000000f08947 */ /* 0x000fea0003800000 */
        /* <DEDUP_REMOVED lines=13> */
[----:B------:R-:W-:-:S07]  /*0d20*/  MOV R10, 0xd40 ;  /* 0x00000d40000a7802 */ /* 0x000fce0000000f00 */
[----:B------:R-:W-:Y:S05]  /*0d30*/  CALL.REL.NOINC `($__internal_0_$__cuda_sm3x_div_rn_noftz_f32_slowpath) ;  /* 0x0000000400fc7944 */ /* 0x000fea0003c00000 */
[----:B------:R-:W-:-:S07]  /*0d40*/  MOV R10, R0 ;  /* 0x00000000000a7202 */ /* 0x000fce0000000f00 */
.L_x_22:
[----:B------:R-:W-:Y:S05]  /*0d50*/  BSYNC.RECONVERGENT B1 ;  /* 0x0000000000017941 */ /* 0x000fea0003800200 */
.L_x_21:
[----:B------:R-:W0:Y:S01]  /*0d60*/  LDC.64 R2, c[0x0][0x380] ;  /* 0x0000e000ff027b82 */ /* 0x000e220000000a00 */
[----:B------:R-:W1:Y:S02]  /*0d70*/  LDCU UR4, c[0x0][0x3a4] ;  /* 0x00007480ff0477ac */ /* 0x000e640008000800 */
[----:B-1----:R-:W-:-:S04]  /*0d80*/  VIADD R5, R6, UR4 ;  /* 0x0000000406057c36 */ /* 0x002fc80008000000 */
[----:B0-----:R-:W-:-:S05]  /*0d90*/  IMAD.WIDE R4, R5, 0x4, R2 ;  /* 0x0000000405047825 */ /* 0x001fca00078e0202 */
[----:B------:R-:W2:Y:S04]  /*0da0*/  LDG.E R3, desc[UR6][R4.64+-0x4] ;  /* 0xfffffc0604037981 */ /* 0x000ea8000c1e1900 */
[----:B------:R-:W3:Y:S01]  /*0db0*/  LDG.E R11, desc[UR6][R4.64] ;  /* 0x00000006040b7981 */ /* 0x000ee2000c1e1900 */
[----:B------:R-:W-:Y:S01]  /*0dc0*/  IADD3 R6, PT, PT, R6, -UR4, RZ ;  /* 0x8000000406067c10 */ /* 0x000fe2000fffe0ff */
[----:B------:R-:W-:Y:S01]  /*0dd0*/  FADD R0, -R10, 1 ;  /* 0x3f8000000a007421 */ /* 0x000fe20000000100 */
[----:B------:R-:W-:-:S03]  /*0de0*/  HFMA2 R15, -RZ, RZ, 0, 5.9604644775390625e-08 ;  /* 0x00000001ff0f7431 */ /* 0x000fc600000001ff */
[--C-:B------:R-:W-:Y:S02]  /*0df0*/  IMAD.MOV.U32 R2, RZ, RZ, R6.reuse ;  /* 0x000000ffff027224 */ /* 0x100fe400078e0006 */
[----:B--2---:R-:W-:Y:S01]  /*0e00*/  FMUL R13, R3, R10 ;  /* 0x0000000a030d7220 */ /* 0x004fe20000400000 */
[----:B------:R-:W-:-:S03]  /*0e10*/  SHF.R.S32.HI R3, RZ, 0x1f, R6 ;  /* 0x0000001fff037819 */ /* 0x000fc60000011406 */
[----:B---3--:R-:W-:Y:S01]  /*0e20*/  FFMA R11, R0, R11, R13 ;  /* 0x0000000b000b7223 */ /* 0x008fe2000000000d */
[----:B------:R-:W-:Y:S06]  /*0e30*/  BRA `(.L_x_11) ;  /* 0x0000000400687947 */ /* 0x000fec0003800000 */
.L_x_20:
        /* <DEDUP_REMOVED lines=13> */
[----:B------:R-:W-:-:S07]  /*0f10*/  MOV R10, R0 ;  /* 0x00000000000a7202 */ /* 0x000fce0000000f00 */
.L_x_24:
[----:B------:R-:W-:Y:S05]  /*0f20*/  BSYNC.RECONVERGENT B1 ;  /* 0x0000000000017941 */ /* 0x000fea0003800200 */
.L_x_23:
[----:B------:R-:W0:Y:S01]  /*0f30*/  LDC.64 R12, c[0x0][0x380] ;  /* 0x0000e000ff0c7b82 */ /* 0x000e220000000a00 */
[----:B------:R-:W-:Y:S01]  /*0f40*/  IMAD.IADD R11, R6, 0x1, R11 ;  /* 0x00000001060b7824 */ /* 0x000fe200078e020b */
[----:B------:R-:W2:Y:S01]  /*0f50*/  LDG.E R5, desc[UR6][R4.64+-0x4] ;  /* 0xfffffc0604057981 */ /* 0x000ea2000c1e1900 */
[----:B------:R-:W1:Y:S02]  /*0f60*/  LDCU UR4, c[0x0][0x3a4] ;  /* 0x00007480ff0477ac */ /* 0x000e640008000800 */
[----:B0-----:R-:W-:-:S06]  /*0f70*/  IMAD.WIDE R12, R11, 0x4, R12 ;  /* 0x000000040b0c7825 */ /* 0x001fcc00078e020c */
[----:B------:R-:W3:Y:S01]  /*0f80*/  LDG.E R13, desc[UR6][R12.64] ;  /* 0x000000060c0d7981 */ /* 0x000ee2000c1e1900 */
[----:B------:R-:W-:Y:S01]  /*0f90*/  FADD R0, -R10, 1 ;  /* 0x3f8000000a007421 */ /* 0x000fe20000000100 */
[----:B------:R-:W-:Y:S01]  /*0fa0*/  HFMA2 R15, -RZ, RZ, 0, 5.9604644775390625e-08 ;  /* 0x00000001ff0f7431 */ /* 0x000fe200000001ff */
[C---:B------:R-:W-:Y:S01]  /*0fb0*/  IADD3 R2, PT, PT, R6.reuse, 0x1, RZ ;  /* 0x0000000106027810 */ /* 0x040fe20007ffe0ff */
[----:B-1----:R-:W-:Y:S01]  /*0fc0*/  VIADD R6, R6, -UR4 ;  /* 0x8000000406067c36 */ /* 0x002fe20008000000 */
[----:B------:R-:W-:Y:S01]  /*0fd0*/  MOV R3, RZ ;  /* 0x000000ff00037202 */ /* 0x000fe20000000f00 */
[----:B---3--:R-:W-:-:S04]  /*0fe0*/  FMUL R11, R13, R10 ;  /* 0x0000000a0d0b7220 */ /* 0x008fc80000400000 */
[----:B--2---:R-:W-:Y:S01]  /*0ff0*/  FFMA R11, R0, R5, R11 ;  /* 0x00000005000b7223 */ /* 0x004fe2000000000b */
[----:B------:R-:W-:Y:S06]  /*1000*/  BRA `(.L_x_11) ;  /* 0x0000000000f47947 */ /* 0x000fec0003800000 */
.L_x_19:
[----:B------:R-:W-:-:S05]  /*1010*/  FADD R2, -R0, R3 ;  /* 0x0000000300027221 */ /* 0x000fca0000000100 */
        /* <DEDUP_REMOVED lines=16> */
.L_x_27:
[----:B------:R-:W-:Y:S05]  /*1120*/  BSYNC.RECONVERGENT B1 ;  /* 0x0000000000017941 */ /* 0x000fea0003800200 */
.L_x_26:
[----:B------:R-:W0:Y:S02]  /*1130*/  LDCU UR9, c[0x0][0x3a4] ;  /* 0x00007480ff0977ac */ /* 0x000e240008000800 */
[----:B0-----:R-:W-:-:S04]  /*1140*/  UIMAD.WIDE UR4, UR9, 0x4, URZ ;  /* 0x00000004090478a5 */ /* 0x001fc8000f8e02ff */
[----:B------:R-:W-:Y:S02]  /*1150*/  ULOP3.LUT UR8, UR4, 0xfffffffc, URZ, 0x3c, !UPT ;  /* 0xfffffffc04087892 */ /* 0x000fe4000f8e3cff */
[----:B------:R-:W-:-:S04]  /*1160*/  ULOP3.LUT UR4, URZ, UR5, URZ, 0x33, !UPT ;  /* 0x00000005ff047292 */ /* 0x000fc8000f8e33ff */
[----:B------:R-:W-:-:S04]  /*1170*/  IADD3 R12, P0, PT, R4, UR8, RZ ;  /* 0x00000008040c7c10 */ /* 0x000fc8000ff1e0ff */
[----:B------:R-:W-:Y:S02]  /*1180*/  IADD3.X R13, PT, PT, R5, UR4, RZ, P0, !PT ;  /* 0x00000004050d7c10 */ /* 0x000fe400087fe4ff */
[----:B------:R-:W2:Y:S04]  /*1190*/  LDG.E R5, desc[UR6][R4.64+-0x4] ;  /* 0xfffffc0604057981 */ /* 0x000ea8000c1e1900 */
[----:B------:R-:W3:Y:S01]  /*11a0*/  LDG.E R13, desc[UR6][R12.64] ;  /* 0x000000060c0d7981 */ /* 0x000ee2000c1e1900 */
[----:B------:R-:W-:Y:S01]  /*11b0*/  FADD R0, -R10, 1 ;  /* 0x3f8000000a007421 */ /* 0x000fe20000000100 */
[----:B------:R-:W-:Y:S01]  /*11c0*/  HFMA2 R3, -RZ, RZ, 0, 0 ;  /* 0x00000000ff037431 */ /* 0x000fe200000001ff */
[C---:B------:R-:W-:Y:S01]  /*11d0*/  IADD3 R2, PT, PT, R6.reuse, 0x1, RZ ;  /* 0x0000000106027810 */ /* 0x040fe20007ffe0ff */
[----:B------:R-:W-:Y:S01]  /*11e0*/  IMAD.MOV.U32 R15, RZ, RZ, 0x1 ;  /* 0x00000001ff0f7424 */ /* 0x000fe200078e00ff */
[----:B------:R-:W-:Y:S01]  /*11f0*/  IADD3 R6, PT, PT, R6, UR9, RZ ;  /* 0x0000000906067c10 */ /* 0x000fe2000fffe0ff */
[----:B---3--:R-:W-:-:S04]  /*1200*/  FMUL R11, R13, R10 ;  /* 0x0000000a0d0b7220 */ /* 0x008fc80000400000 */
[----:B--2---:R-:W-:Y:S01]  /*1210*/  FFMA R11, R0, R5, R11 ;  /* 0x00000005000b7223 */ /* 0x004fe2000000000b */
[----:B------:R-:W-:Y:S06]  /*1220*/  BRA `(.L_x_11) ;  /* 0x00000000006c7947 */ /* 0x000fec0003800000 */
.L_x_25:
        /* <DEDUP_REMOVED lines=9> */
[----:B------:R-:W-:Y:S01]  /*12c0*/  IMAD.MOV.U32 R2, RZ, RZ, R0 ;  /* 0x000000ffff027224 */ /* 0x000fe200078e0000 */
[----:B------:R-:W-:-:S07]  /*12d0*/  MOV R10, 0x12f0 ;  /* 0x000012f0000a7802 */ /* 0x000fce0000000f00 */
[----:B------:R-:W-:Y:S05]  /*12e0*/  CALL.REL.NOINC `($__internal_0_$__cuda_sm3x_div_rn_noftz_f32_slowpath) ;  /* 0x0000000000907944 */ /* 0x000fea0003c00000 */
[----:B------:R-:W-:-:S07]  /*12f0*/  MOV R10, R0 ;  /* 0x00000000000a7202 */ /* 0x000fce0000000f00 */
.L_x_29:
[----:B------:R-:W-:Y:S05]  /*1300*/  BSYNC.RECONVERGENT B1 ;  /* 0x0000000000017941 */ /* 0x000fea0003800200 */
.L_x_28:
[----:B------:R-:W0:Y:S01]  /*1310*/  LDC.64 R4, c[0x0][0x380] ;  /* 0x0000e000ff047b82 */ /* 0x000e220000000a00 */
[----:B------:R-:W1:Y:S02]  /*1320*/  LDCU UR4, c[0x0][0x3a4] ;  /* 0x00007480ff0477ac */ /* 0x000e640008000800 */
[----:B-1----:R-:W-:-:S05]  /*1330*/  IADD3 R3, PT, PT, R6, -UR4, RZ ;  /* 0x8000000406037c10 */ /* 0x002fca000fffe0ff */
[----:B0-----:R-:W-:-:S05]  /*1340*/  IMAD.WIDE R4, R3, 0x4, R4 ;  /* 0x0000000403047825 */ /* 0x001fca00078e0204 */
[----:B------:R-:W2:Y:S04]  /*1350*/  LDG.E R3, desc[UR6][R4.64+-0x4] ;  /* 0xfffffc0604037981 */ /* 0x000ea8000c1e1900 */
[----:B------:R-:W3:Y:S01]  /*1360*/  LDG.E R11, desc[UR6][R4.64] ;  /* 0x00000006040b7981 */ /* 0x000ee2000c1e1900 */
[----:B------:R-:W-:Y:S01]  /*1370*/  FADD R0, -R10, 1 ;  /* 0x3f8000000a007421 */ /* 0x000fe20000000100 */
[----:B------:R-:W-:Y:S02]  /*1380*/  VIADD R6, R6, UR4 ;  /* 0x0000000406067c36 */ /* 0x000fe40008000000 */
[----:B------:R-:W-:-:S03]  /*1390*/  HFMA2 R15, -RZ, RZ, 0, 5.9604644775390625e-08 ;  /* 0x00000001ff0f7431 */ /* 0x000fc600000001ff */
[----:B------:R-:W-:Y:S01]  /*13a0*/  MOV R2, R6 ;  /* 0x0000000600027202 */ /* 0x000fe20000000f00 */
[----:B--2---:R-:W-:-:S04]  /*13b0*/  FMUL R3, R3, R10 ;  /* 0x0000000a03037220 */ /* 0x004fc80000400000 */
[----:B---3--:R-:W-:Y:S01]  /*13c0*/  FFMA R11, R0, R11, R3 ;  /* 0x0000000b000b7223 */ /* 0x008fe20000000003 */
[----:B------:R-:W-:-:S07]  /*13d0*/  SHF.R.S32.HI R3, RZ, 0x1f, R6 ;  /* 0x0000001fff037819 */ /* 0x000fce0000011406 */
.L_x_11:
[----:B------:R-:W-:Y:S05]  /*13e0*/  BSYNC.RECONVERGENT B0 ;  /* 0x0000000000007941 */ /* 0x000fea0003800200 */
.L_x_5:
[----:B------:R-:W0:Y:S01]  /*13f0*/  LDC.64 R4, c[0x0][0x380] ;  /* 0x0000e000ff047b82 */ /* 0x000e220000000a00 */
[----:B------:R-:W1:Y:S01]  /*1400*/  LDCU.64 UR4, c[0x0][0x380] ;  /* 0x00007000ff0477ac */ /* 0x000e620008000a00 */
[----:B------:R-:W-:Y:S01]  /*1410*/  IMAD.IADD R15, R15, 0x1, R6 ;  /* 0x000000010f0f7824 */ /* 0x000fe200078e0206 */
[----:B-1----:R-:W-:-:S04]  /*1420*/  LEA R12, P0, R2, UR4, 0x2 ;  /* 0x00000004020c7c11 */ /* 0x002fc8000f8010ff */
[----:B------:R-:W-:Y:S01]  /*1430*/  LEA.HI.X R13, R2, UR5, R3, 0x2, P0 ;  /* 0x00000005020d7c11 */ /* 0x000fe200080f1403 */
[----:B0-----:R-:W-:-:S05]  /*1440*/  IMAD.WIDE R4, R15, 0x4, R4 ;  /* 0x000000040f047825 */ /* 0x001fca00078e0204 */
[----:B------:R-:W2:Y:S04]  /*1450*/  LDG.E R13, desc[UR6][R12.64] ;  /* 0x000000060c0d7981 */ /* 0x000ea8000c1e1900 */
[----:B------:R-:W3:Y:S02]  /*1460*/  LDG.E R5, desc[UR6][R4.64] ;  /* 0x0000000604057981 */ /* 0x000ee4000c1e1900 */
[----:B---3--:R-:W-:-:S04]  /*1470*/  FMUL R10, R5, R10 ;  /* 0x0000000a050a7220 */ /* 0x008fc80000400000 */
[----:B--2---:R-:W-:-:S05]  /*1480*/  FFMA R10, R13, R0, R10 ;  /* 0x000000000d0a7223 */ /* 0x004fca000000000a */
[----:B------:R-:W-:-:S04]  /*1490*/  FMNMX R10, R10, R11, !PT ;  /* 0x0000000b0a0a7209 */ /* 0x000fc80007800000 */
[----:B------:R-:W-:-:S13]  /*14a0*/  FSETP.GT.AND P0, PT, R10, R7, PT ;  /* 0x000000070a00720b */ /* 0x000fda0003f04000 */
[----:B------:R-:W0:Y:S02]  /*14b0*/  @P0 LDC.64 R2, c[0x0][0x398] ;  /* 0x0000e600ff020b82 */ /* 0x000e240000000a00 */
[----:B0-----:R-:W-:-:S05]  /*14c0*/  @P0 IMAD.WIDE.U32 R2, R9, 0x4, R2 ;  /* 0x0000000409020825 */ /* 0x001fca00078e0002 */
[----:B------:R0:W-:Y:S01]  /*14d0*/  @P0 STG.E desc[UR6][R2.64], RZ ;  /* 0x000000ff02000986 */ /* 0x0001e2000c101906 */
[----:B------:R-:W-:Y:S05]  /*14e0*/  @P0 EXIT ;  /* 0x000000000000094d */ /* 0x000fea0003800000 */
[----:B0-----:R-:W0:Y:S02]  /*14f0*/  LDC.64 R2, c[0x0][0x398] ;  /* 0x0000e600ff027b82 */ /* 0x001e240000000a00 */
[----:B0-----:R-:W-:-:S05]  /*1500*/  IMAD.WIDE.U32 R8, R8, 0x4, R2 ;  /* 0x0000000408087825 */ /* 0x001fca00078e0002 */
[----:B------:R-:W-:Y:S01]  /*1510*/  STG.E desc[UR6][R8.64], R7 ;  /* 0x0000000708007986 */ /* 0x000fe2000c101906 */
[----:B------:R-:W-:Y:S05]  /*1520*/  EXIT ;  /* 0x000000000000794d */ /* 0x000fea0003800000 */
        .weak           $__internal_0_$__cuda_sm3x_div_rn_noftz_f32_slowpath
        .type           $__internal_0_$__cuda_sm3x_div_rn_noftz_f32_slowpath,@function
        .size           $__internal_0_$__cuda_sm3x_div_rn_noftz_f32_slowpath,(.L_x_81 - $__internal_0_$__cuda_sm3x_div_rn_noftz_f32_slowpath)
$__internal_0_$__cuda_sm3x_div_rn_noftz_f32_slowpath:
[----:B------:R-:W-:Y:S01]  /*1530*/  SHF.R.U32.HI R13, RZ, 0x17, R3 ;  /* 0x00000017ff0d7819 */ /* 0x000fe20000011603 */
[----:B------:R-:W-:Y:S01]  /*1540*/  BSSY.RECONVERGENT B2, `(.L_x_30) ;  /* 0x0000062000027945 */ /* 0x000fe20003800200 */
[----:B------:R-:W-:Y:S02]  /*1550*/  SHF.R.U32.HI R0, RZ, 0x17, R2 ;  /* 0x00000017ff007819 */ /* 0x000fe40000011602 */
[----:B------:R-:W-:Y:S02]  /*1560*/  LOP3.LUT R13, R13, 0xff, RZ, 0xc0, !PT ;  /* 0x000000ff0d0d7812 */ /* 0x000fe400078ec0ff */
[----:B------:R-:W-:Y:S02]  /*1570*/  LOP3.LUT R16, R0, 0xff, RZ, 0xc0, !PT ;  /* 0x000000ff00107812 */ /* 0x000fe400078ec0ff */
[----:B------:R-:W-:Y:S02]  /*1580*/  IADD3 R14, PT, PT, R13, -0x1, RZ ;  /* 0xffffffff0d0e7810 */ /* 0x000fe40007ffe0ff */
[----:B------:R-:W-:-:S02]  /*1590*/  IADD3 R0, PT, PT, R16, -0x1, RZ ;  /* 0xffffffff10007810 */ /* 0x000fc40007ffe0ff */
[----:B------:R-:W-:-:S04]  /*15a0*/  ISETP.GT.U32.AND P0, PT, R14, 0xfd, PT ;  /* 0x000000fd0e00780c */ /* 0x000fc80003f04070 */
[----:B------:R-:W-:-:S13]  /*15b0*/  ISETP.GT.U32.OR P0, PT, R0, 0xfd, P0 ;  /* 0x000000fd0000780c */ /* 0x000fda0000704470 */
[----:B------:R-:W-:Y:S01]  /*15c0*/  @!P0 IMAD.MOV.U32 R12, RZ, RZ, RZ ;  /* 0x000000ffff0c8224 */ /* 0x000fe200078e00ff */
[----:B------:R-:W-:Y:S06]  /*15d0*/  @!P0 BRA `(.L_x_31) ;  /* 0x00000000005c8947 */ /* 0x000fec0003800000 */
[----:B------:R-:W-:Y:S02]  /*15e0*/  FSETP.GTU.FTZ.AND P0, PT, |R2|, +INF , PT ;  /* 0x7f8000000200780b */ /* 0x000fe40003f1c200 */
[----:B------:R-:W-:-:S04]  /*15f0*/  FSETP.GTU.FTZ.AND P1, PT, |R3|, +INF , PT ;  /* 0x7f8000000300780b */ /* 0x000fc80003f3c200 */
[----:B------:R-:W-:-:S13]  /*1600*/  PLOP3.LUT P0, PT, P0, P1, PT, 0xf8, 0x8f ;  /* 0x00000000008f781c */ /* 0x000fda0000703f70 */
[----:B------:R-:W-:Y:S05]  /*1610*/  @P0 BRA `(.L_x_32) ;  /* 0x00000004004c0947 */ /* 0x000fea0003800000 */
[----:B------:R-:W-:-:S13]  /*1620*/  LOP3.LUT P0, RZ, R3, 0x7fffffff, R2, 0xc8, !PT ;  /* 0x7fffffff03ff7812 */ /* 0x000fda000780c802 */
[----:B------:R-:W-:Y:S05]  /*1630*/  @!P0 BRA `(.L_x_33) ;  /* 0x00000004003c8947 */ /* 0x000fea0003800000 */
[C---:B------:R-:W-:Y:S02]  /*1640*/  FSETP.NEU.FTZ.AND P2, PT, |R2|.reuse, +INF , PT ;  /* 0x7f8000000200780b */ /* 0x040fe40003f5d200 */
[----:B------:R-:W-:Y:S02]  /*1650*/  FSETP.NEU.FTZ.AND P1, PT, |R3|, +INF , PT ;  /* 0x7f8000000300780b */ /* 0x000fe40003f3d200 */
[----:B------:R-:W-:-:S11]  /*1660*/  FSETP.NEU.FTZ.AND P0, PT, |R2|, +INF , PT ;  /* 0x7f8000000200780b */ /* 0x000fd60003f1d200 */
[----:B------:R-:W-:Y:S05]  /*1670*/  @!P1 BRA !P2, `(.L_x_33) ;  /* 0x00000004002c9947 */ /* 0x000fea0005000000 */
[----:B------:R-:W-:-:S04]  /*1680*/  LOP3.LUT P2, RZ, R2, 0x7fffffff, RZ, 0xc0, !PT ;  /* 0x7fffffff02ff7812 */ /* 0x000fc8000784c0ff */
[----:B------:R-:W-:-:S13]  /*1690*/  PLOP3.LUT P1, PT, P1, P2, PT, 0x2f, 0xf2 ;  /* 0x0000000000f2781c */ /* 0x000fda0000f24577 */
[----:B------:R-:W-:Y:S05]  /*16a0*/  @P1 BRA `(.L_x_34) ;  /* 0x0000000400181947 */ /* 0x000fea0003800000 */
[----:B------:R-:W-:-:S04]  /*16b0*/  LOP3.LUT P1, RZ, R3, 0x7fffffff, RZ, 0xc0, !PT ;  /* 0x7fffffff03ff7812 */ /* 0x000fc8000782c0ff */
[----:B------:R-:W-:-:S13]  /*16c0*/  PLOP3.LUT P0, PT, P0, P1, PT, 0x2f, 0xf2 ;  /* 0x0000000000f2781c */ /* 0x000fda0000702577 */
[----:B------:R-:W-:Y:S05]  /*16d0*/  @P0 BRA `(.L_x_35) ;  /* 0x0000000400000947 */ /* 0x000fea0003800000 */
[----:B------:R-:W-:Y:S02]  /*16e0*/  ISETP.GE.AND P0, PT, R0, RZ, PT ;  /* 0x000000ff0000720c */ /* 0x000fe40003f06270 */
[----:B------:R-:W-:-:S11]  /*16f0*/  ISETP.GE.AND P1, PT, R14, RZ, PT ;  /* 0x000000ff0e00720c */ /* 0x000fd60003f26270 */
[----:B------:R-:W-:Y:S01]  /*1700*/  @P0 MOV R12, RZ ;  /* 0x000000ff000c0202 */ /* 0x000fe20000000f00 */
[----:B------:R-:W-:Y:S01]  /*1710*/  @!P0 FFMA R2, R2, 1.84467440737095516160e+19, RZ ;  /* 0x5f80000002028823 */ /* 0x000fe200000000ff */
[----:B------:R-:W-:Y:S01]  /*1720*/  @!P0 MOV R12, 0xffffffc0 ;  /* 0xffffffc0000c8802 */ /* 0x000fe20000000f00 */
[----:B------:R-:W-:-:S04]  /*1730*/  @!P1 FFMA R3, R3, 1.84467440737095516160e+19, RZ ;  /* 0x5f80000003039823 */ /* 0x000fc800000000ff */
[----:B------:R-:W-:-:S07]  /*1740*/  @!P1 VIADD R12, R12, 0x40 ;  /* 0x000000400c0c9836 */ /* 0x000fce0000000000 */
.L_x_31:
[----:B------:R-:W-:Y:S01]  /*1750*/  LEA R0, R13, 0xc0800000, 0x17 ;  /* 0xc08000000d007811 */ /* 0x000fe200078eb8ff */
[----:B------:R-:W-:Y:S03]  /*1760*/  BSSY.RECONVERGENT B3, `(.L_x_36) ;  /* 0x0000036000037945 */ /* 0x000fe60003800200 */
[----:B------:R-:W-:Y:S02]  /*1770*/  IADD3 R14, PT, PT, -R0, R3, RZ ;  /* 0x00000003000e7210 */ /* 0x000fe40007ffe1ff */
[----:B------:R-:W-:Y:S02]  /*1780*/  IADD3 R3, PT, PT, R16, -0x7f, RZ ;  /* 0xffffff8110037810 */ /* 0x000fe40007ffe0ff */
[----:B------:R-:W0:Y:S01]  /*1790*/  MUFU.RCP R15, R14 ;  /* 0x0000000e000f7308 */ /* 0x000e220000001000 */
[----:B------:R-:W-:Y:S02]  /*17a0*/  FADD.FTZ R17, -R14, -RZ ;  /* 0x800000ff0e117221 */ /* 0x000fe40000010100 */
[C---:B------:R-:W-:Y:S01]  /*17b0*/  IMAD R0, R3.reuse, -0x800000, R2 ;  /* 0xff80000003007824 */ /* 0x040fe200078e0202 */
[----:B------:R-:W-:-:S05]  /*17c0*/  IADD3 R3, PT, PT, R3, 0x7f, -R13 ;  /* 0x0000007f03037810 */ /* 0x000fca0007ffe80d */
[----:B------:R-:W-:Y:S02]  /*17d0*/  IMAD.IADD R3, R3, 0x1, R12 ;  /* 0x0000000103037824 */ /* 0x000fe400078e020c */
[----:B0-----:R-:W-:-:S04]  /*17e0*/  FFMA R16, R15, R17, 1 ;  /* 0x3f8000000f107423 */ /* 0x001fc80000000011 */
[----:B------:R-:W-:-:S04]  /*17f0*/  FFMA R19, R15, R16, R15 ;  /* 0x000000100f137223 */ /* 0x000fc8000000000f */
[----:B------:R-:W-:-:S04]  /*1800*/  FFMA R2, R0, R19, RZ ;  /* 0x0000001300027223 */ /* 0x000fc800000000ff */
[----:B------:R-:W-:-:S04]  /*1810*/  FFMA R15, R17, R2, R0 ;  /* 0x00000002110f7223 */ /* 0x000fc80000000000 */
[----:B------:R-:W-:-:S04]  /*1820*/  FFMA R16, R19, R15, R2 ;  /* 0x0000000f13107223 */ /* 0x000fc80000000002 */
[----:B------:R-:W-:-:S04]  /*1830*/  FFMA R17, R17, R16, R0 ;  /* 0x0000001011117223 */ /* 0x000fc80000000000 */
[----:B------:R-:W-:-:S05]  /*1840*/  FFMA R0, R19, R17, R16 ;  /* 0x0000001113007223 */ /* 0x000fca0000000010 */
[----:B------:R-:W-:-:S04]  /*1850*/  SHF.R.U32.HI R2, RZ, 0x17, R0 ;  /* 0x00000017ff027819 */ /* 0x000fc80000011600 */
[----:B------:R-:W-:-:S04]  /*1860*/  LOP3.LUT R2, R2, 0xff, RZ, 0xc0, !PT ;  /* 0x000000ff02027812 */ /* 0x000fc800078ec0ff */
[----:B------:R-:W-:-:S04]  /*1870*/  IADD3 R14, PT, PT, R2, R3, RZ ;  /* 0x00000003020e7210 */ /* 0x000fc80007ffe0ff */
[----:B------:R-:W-:-:S04]  /*1880*/  IADD3 R2, PT, PT, R14, -0x1, RZ ;  /* 0xffffffff0e027810 */ /* 0x000fc80007ffe0ff */
[----:B------:R-:W-:-:S13]  /*1890*/  ISETP.GE.U32.AND P0, PT, R2, 0xfe, PT ;  /* 0x000000fe0200780c */ /* 0x000fda0003f06070 */
[----:B------:R-:W-:Y:S05]  /*18a0*/  @!P0 BRA `(.L_x_37) ;  /* 0x0000000000808947 */ /* 0x000fea0003800000 */
[----:B------:R-:W-:-:S13]  /*18b0*/  ISETP.GT.AND P0, PT, R14, 0xfe, PT ;  /* 0x000000fe0e00780c */ /* 0x000fda0003f04270 */
[----:B------:R-:W-:Y:S05]  /*18c0*/  @P0 BRA `(.L_x_38) ;  /* 0x00000000006c0947 */ /* 0x000fea0003800000 */
[----:B------:R-:W-:-:S13]  /*18d0*/  ISETP.GE.AND P0, PT, R14, 0x1, PT ;  /* 0x000000010e00780c */ /* 0x000fda0003f06270 */
[----:B------:R-:W-:Y:S05]  /*18e0*/  @P0 BRA `(.L_x_39) ;  /* 0x0000000000740947 */ /* 0x000fea0003800000 */
[----:B------:R-:W-:Y:S02]  /*18f0*/  ISETP.GE.AND P0, PT, R14, -0x18, PT ;  /* 0xffffffe80e00780c */ /* 0x000fe40003f06270 */
[----:B------:R-:W-:-:S11]  /*1900*/  LOP3.LUT R0, R0, 0x80000000, RZ, 0xc0, !PT ;  /* 0x8000000000007812 */ /* 0x000fd600078ec0ff */
[----:B------:R-:W-:Y:S05]  /*1910*/  @!P0 BRA `(.L_x_39) ;  /* 0x0000000000688947 */ /* 0x000fea0003800000 */
[CCC-:B------:R-:W-:Y:S01]  /*1920*/  FFMA.RZ R2, R19.reuse, R17.reuse, R16.reuse ;  /* 0x0000001113027223 */ /* 0x1c0fe2000000c010 */
[C---:B------:R-:W-:Y:S02]  /*1930*/  VIADD R13, R14.reuse, 0x20 ;  /* 0x000000200e0d7836 */ /* 0x040fe40000000000 */
[CCC-:B------:R-:W-:Y:S01]  /*1940*/  FFMA.RM R3, R19.reuse, R17.reuse, R16.reuse ;  /* 0x0000001113037223 */ /* 0x1c0fe20000004010 */
[----:B------:R-:W-:Y:S02]  /*1950*/  ISETP.NE.AND P2, PT, R14, RZ, PT ;  /* 0x000000ff0e00720c */ /* 0x000fe40003f45270 */
[----:B------:R-:W-:Y:S01]  /*1960*/  LOP3.LUT R12, R2, 0x7fffff, RZ, 0xc0, !PT ;  /* 0x007fffff020c7812 */ /* 0x000fe200078ec0ff */
[----:B------:R-:W-:Y:S01]  /*1970*/  FFMA.RP R2, R19, R17, R16 ;  /* 0x0000001113027223 */ /* 0x000fe20000008010 */
[----:B------:R-:W-:Y:S02]  /*1980*/  ISETP.NE.AND P1, PT, R14, RZ, PT ;  /* 0x000000ff0e00720c */ /* 0x000fe40003f25270 */
[----:B------:R-:W-:-:S02]  /*1990*/  LOP3.LUT R12, R12, 0x800000, RZ, 0xfc, !PT ;  /* 0x008000000c0c7812 */ /* 0x000fc400078efcff */
[----:B------:R-:W-:Y:S02]  /*19a0*/  IADD3 R14, PT, PT, -R14, RZ, RZ ;  /* 0x000000ff0e0e7210 */ /* 0x000fe40007ffe1ff */
[----:B------:R-:W-:Y:S02]  /*19b0*/  SHF.L.U32 R13, R12, R13, RZ ;  /* 0x0000000d0c0d7219 */ /* 0x000fe400000006ff */
[----:B------:R-:W-:Y:S02]  /*19c0*/  FSETP.NEU.FTZ.AND P0, PT, R2, R3, PT ;  /* 0x000000030200720b */ /* 0x000fe40003f1d000 */
[----:B------:R-:W-:Y:S02]  /*19d0*/  SEL R3, R14, RZ, P2 ;  /* 0x000000ff0e037207 */ /* 0x000fe40001000000 */
[----:B------:R-:W-:Y:S02]  /*19e0*/  ISETP.NE.AND P1, PT, R13, RZ, P1 ;  /* 0x000000ff0d00720c */ /* 0x000fe40000f25270 */
[----:B------:R-:W-:-:S02]  /*19f0*/  SHF.R.U32.HI R3, RZ, R3, R12 ;  /* 0x00000003ff037219 */ /* 0x000fc4000001160c */
[----:B------:R-:W-:Y:S02]  /*1a00*/  PLOP3.LUT P0, PT, P0, P1, PT, 0xf8, 0x8f ;  /* 0x00000000008f781c */ /* 0x000fe40000703f70 */
[----:B------:R-:W-:Y:S02]  /*1a10*/  SHF.R.U32.HI R13, RZ, 0x1, R3 ;  /* 0x00000001ff0d7819 */ /* 0x000fe40000011603 */
[----:B------:R-:W-:-:S04]  /*1a20*/  SEL R2, RZ, 0x1, !P0 ;  /* 0x00000001ff027807 */ /* 0x000fc80004000000 */
[----:B------:R-:W-:-:S04]  /*1a30*/  LOP3.LUT R2, R2, 0x1, R13, 0xf8, !PT ;  /* 0x0000000102027812 */ /* 0x000fc800078ef80d */
[----:B------:R-:W-:-:S04]  /*1a40*/  LOP3.LUT R2, R2, R3, RZ, 0xc0, !PT ;  /* 0x0000000302027212 */ /* 0x000fc800078ec0ff */
[----:B------:R-:W-:-:S04]  /*1a50*/  IADD3 R13, PT, PT, R13, R2, RZ ;  /* 0x000000020d0d7210 */ /* 0x000fc80007ffe0ff */
[----:B------:R-:W-:Y:S01]  /*1a60*/  LOP3.LUT R0, R13, R0, RZ, 0xfc, !PT ;  /* 0x000000000d007212 */ /* 0x000fe200078efcff */
[----:B------:R-:W-:Y:S06]  /*1a70*/  BRA `(.L_x_39) ;  /* 0x0000000000107947 */ /* 0x000fec0003800000 */
.L_x_38:
[----:B------:R-:W-:-:S04]  /*1a80*/  LOP3.LUT R0, R0, 0x80000000, RZ, 0xc0, !PT ;  /* 0x8000000000007812 */ /* 0x000fc800078ec0ff */
[----:B------:R-:W-:Y:S01]  /*1a90*/  LOP3.LUT R0, R0, 0x7f800000, RZ, 0xfc, !PT ;  /* 0x7f80000000007812 */ /* 0x000fe200078efcff */
[----:B------:R-:W-:Y:S06]  /*1aa0*/  BRA `(.L_x_39) ;  /* 0x0000000000047947 */ /* 0x000fec0003800000 */
.L_x_37:
[----:B------:R-:W-:-:S07]  /*1ab0*/  IMAD R0, R3, 0x800000, R0 ;  /* 0x0080000003007824 */ /* 0x000fce00078e0200 */
.L_x_39:
[----:B------:R-:W-:Y:S05]  /*1ac0*/  BSYNC.RECONVERGENT B3 ;  /* 0x0000000000037941 */ /* 0x000fea0003800200 */
.L_x_36:
[----:B------:R-:W-:Y:S05]  /*1ad0*/  BRA `(.L_x_40) ;  /* 0x0000000000207947 */ /* 0x000fea0003800000 */
.L_x_35:
[----:B------:R-:W-:-:S04]  /*1ae0*/  LOP3.LUT R0, R3, 0x80000000, R2, 0x48, !PT ;  /* 0x8000000003007812 */ /* 0x000fc800078e4802 */
[----:B------:R-:W-:Y:S01]  /*1af0*/  LOP3.LUT R0, R0, 0x7f800000, RZ, 0xfc, !PT ;  /* 0x7f80000000007812 */ /* 0x000fe200078efcff */
[----:B------:R-:W-:Y:S06]  /*1b00*/  BRA `(.L_x_40) ;  /* 0x0000000000147947 */ /* 0x000fec0003800000 */
.L_x_34:
[----:B------:R-:W-:Y:S01]  /*1b10*/  LOP3.LUT R0, R3, 0x80000000, R2, 0x48, !PT ;  /* 0x8000000003007812 */ /* 0x000fe200078e4802 */
[----:B------:R-:W-:Y:S06]  /*1b20*/  BRA `(.L_x_40) ;  /* 0x00000000000c7947 */ /* 0x000fec0003800000 */
.L_x_33:
[----:B------:R-:W0:Y:S01]  /*1b30*/  MUFU.RSQ R0, -QNAN ;  /* 0xffc0000000007908 */ /* 0x000e220000001400 */
[----:B------:R-:W-:Y:S05]  /*1b40*/  BRA `(.L_x_40) ;  /* 0x0000000000047947 */ /* 0x000fea0003800000 */
.L_x_32:
[----:B------:R-:W-:-:S07]  /*1b50*/  FADD.FTZ R0, R2, R3 ;  /* 0x0000000302007221 */ /* 0x000fce0000010000 */
.L_x_40:
[----:B------:R-:W-:Y:S05]  /*1b60*/  BSYNC.RECONVERGENT B2 ;  /* 0x0000000000027941 */ /* 0x000fea0003800200 */
.L_x_30:
[----:B------:R-:W-:Y:S01]  /*1b70*/  HFMA2 R3, -RZ, RZ, 0, 0 ;  /* 0x00000000ff037431 */ /* 0x000fe200000001ff */
[----:B------:R-:W-:-:S04]  /*1b80*/  MOV R2, R10 ;  /* 0x0000000a00027202 */ /* 0x000fc80000000f00 */
[----:B0-----:R-:W-:Y:S05]  /*1b90*/  RET.REL.NODEC R2 `(cu_suppress_non_max) ;  /* 0xffffffe402187950 */ /* 0x001fea0003c3ffff */
.L_x_41:
        /* <DEDUP_REMOVED lines=14> */
.L_x_81:


//--------------------- .text.cu_magnitude        --------------------------
	.section	.text.cu_magnitude,"ax",@progbits
	.align	128
        .global         cu_magnitude
        .type           cu_magnitude,@function
        .size           cu_magnitude,(.L_x_82 - cu_magnitude)
        .other          cu_magnitude,@"STO_CUDA_ENTRY STV_DEFAULT"
cu_magnitude:
.text.cu_magnitude:
[----:B------:R-:W-:Y:S01]  /*0000*/  LDC R1, c[0x0][0x37c] ;  /* 0x0000df00ff017b82 */ /* 0x000fe20000000800 */
[----:B------:R-:W0:Y:S07]  /*0010*/  S2R R3, SR_TID.X ;  /* 0x0000000000037919 */ /* 0x000e2e0000002100 */
[----:B------:R-:W0:Y:S01]  /*0020*/  S2UR UR6, SR_CTAID.X ;  /* 0x00000000000679c3 */ /* 0x000e220000002500 */
[----:B------:R-:W1:Y:S07]  /*0030*/  LDCU.64 UR4, c[0x0][0x398] ;  /* 0x00007300ff0477ac */ /* 0x000e6e0008000a00 */
[----:B------:R-:W0:Y:S01]  /*0040*/  LDC R0, c[0x0][0x360] ;  /* 0x0000d800ff007b82 */ /* 0x000e220000000800 */
[----:B-1----:R-:W-:Y:S01]  /*0050*/  UIMAD UR4, UR5, UR4, URZ ;  /* 0x00000004050472a4 */ /* 0x002fe2000f8e02ff */
[----:B0-----:R-:W-:-:S05]  /*0060*/  IMAD R0, R0, UR6, R3 ;  /* 0x0000000600007c24 */ /* 0x001fca000f8e0203 */
[----:B------:R-:W-:-:S04]  /*0070*/  ISETP.GE.AND P0, PT, R0, UR4, PT ;  /* 0x0000000400007c0c */ /* 0x000fc8000bf06270 */
[----:B------:R-:W-:-:S13]  /*0080*/  ISETP.LT.OR P0, PT, R0, RZ, P0 ;  /* 0x000000ff0000720c */ /* 0x000fda0000701670 */
[----:B------:R-:W-:Y:S05]  /*0090*/  @P0 EXIT ;  /* 0x000000000000094d */ /* 0x000fea0003800000 */
[----:B------:R-:W0:Y:S01]  /*00a0*/  LDC.64 R6, c[0x0][0x388] ;  /* 0x0000e200ff067b82 */ /* 0x000e220000000a00 */
[----:B------:R-:W1:Y:S07]  /*00b0*/  LDCU.64 UR4, c[0x0][0x358] ;  /* 0x00006b00ff0477ac */ /* 0x000e6e0008000a00 */
[----:B------:R-:W2:Y:S01]  /*00c0*/  LDC.64 R2, c[0x0][0x380] ;  /* 0x0000e000ff027b82 */ /* 0x000ea20000000a00 */
[----:B0-----:R-:W-:-:S05]  /*00d0*/  IMAD.WIDE.U32 R6, R0, 0x4, R6 ;  /* 0x0000000400067825 */ /* 0x001fca00078e0006 */
[----:B-1----:R0:W3:Y:S01]  /*00e0*/  LDG.E R12, desc[UR4][R6.64] ;  /* 0x00000004060c7981 */ /* 0x0020e2000c1e1900 */
[----:B--2---:R-:W-:-:S06]  /*00f0*/  IMAD.WIDE.U32 R2, R0, 0x4, R2 ;  /* 0x0000000400027825 */ /* 0x004fcc00078e0002 */
[----:B------:R-:W2:Y:S01]  /*0100*/  LDG.E R2, desc[UR4][R2.64] ;  /* 0x0000000402027981 */ /* 0x000ea2000c1e1900 */
[----:B0-----:R-:W-:Y:S01]  /*0110*/  IMAD.MOV.U32 R6, RZ, RZ, 0x0 ;  /* 0x00000000ff067424 */ /* 0x001fe200078e00ff */
[----:B------:R-:W-:Y:S01]  /*0120*/  MOV R7, 0x3fd80000 ;  /* 0x3fd8000000077802 */ /* 0x000fe20000000f00 */
[----:B------:R-:W-:Y:S01]  /*0130*/  BSSY.RECONVERGENT B0, `(.L_x_42) ;  /* 0x0000017000007945 */ /* 0x000fe20003800200 */
[----:B---3--:R-:W0:Y:S08]  /*0140*/  F2F.F64.F32 R8, R12 ;  /* 0x0000000c00087310 */ /* 0x008e300000201800 */
[----:B--2---:R-:W1:Y:S01]  /*0150*/  F2F.F64.F32 R4, R2 ;  /* 0x0000000200047310 */ /* 0x004e620000201800 */
[----:B0-----:R-:W-:-:S08]  /*0160*/  DMUL R8, R8, R8 ;  /* 0x0000000808087228 */ /* 0x001fd00000000000 */
[----:B-1----:R-:W-:-:S06]  /*0170*/  DFMA R4, R4, R4, R8 ;  /* 0x000000040404722b */ /* 0x002fcc0000000008 */
[----:B------:R-:W0:Y:S04]  /*0180*/  MUFU.RSQ64H R9, R5 ;  /* 0x0000000500097308 */ /* 0x000e280000001c00 */
[----:B------:R-:W-:-:S05]  /*0190*/  VIADD R8, R5, 0xfcb00000 ;  /* 0xfcb0000005087836 */ /* 0x000fca0000000000 */
[----:B------:R-:W-:Y:S01]  /*01a0*/  ISETP.GE.U32.AND P0, PT, R8, 0x7ca00000, PT ;  /* 0x7ca000000800780c */ /* 0x000fe20003f06070 */
[----:B0-----:R-:W-:-:S08]  /*01b0*/  DMUL R10, R8, R8 ;  /* 0x00000008080a7228 */ /* 0x001fd00000000000 */
[----:B------:R-:W-:-:S08]  /*01c0*/  DFMA R10, R4, -R10, 1 ;  /* 0x3ff00000040a742b */ /* 0x000fd0000000080a */
[----:B------:R-:W-:Y:S02]  /*01d0*/  DFMA R6, R10, R6, 0.5 ;  /* 0x3fe000000a06742b */ /* 0x000fe40000000006 */
[----:B------:R-:W-:-:S08]  /*01e0*/  DMUL R10, R8, R10 ;  /* 0x0000000a080a7228 */ /* 0x000fd00000000000 */
[----:B------:R-:W-:-:S08]  /*01f0*/  DFMA R6, R6, R10, R8 ;  /* 0x0000000a0606722b */ /* 0x000fd00000000008 */
[----:B------:R-:W-:Y:S02]  /*0200*/  DMUL R10, R4, R6 ;  /* 0x00000006040a7228 */ /* 0x000fe40000000000 */
[----:B------:R-:W-:Y:S02]  /*0210*/  VIADD R15, R7, 0xfff00000 ;  /* 0xfff00000070f7836 */ /* 0x000fe40000000000 */
[----:B------:R-:W-:-:S04]  /*0220*/  IMAD.MOV.U32 R14, RZ, RZ, R6 ;  /* 0x000000ffff0e7224 */ /* 0x000fc800078e0006 */
[----:B------:R-:W-:-:S08]  /*0230*/  DFMA R12, R10, -R10, R4 ;  /* 0x8000000a0a0c722b */ /* 0x000fd00000000004 */
[----:B------:R-:W-:Y:S01]  /*0240*/  DFMA R2, R12, R14, R10 ;  /* 0x0000000e0c02722b */ /* 0x000fe2000000000a */
[----:B------:R-:W-:Y:S10]  /*0250*/  @!P0 BRA `(.L_x_43) ;  /* 0x0000000000108947 */ /* 0x000ff40003800000 */
[----:B------:R-:W-:-:S07]  /*0260*/  MOV R2, 0x280 ;  /* 0x0000028000027802 */ /* 0x000fce0000000f00 */
[----:B------:R-:W-:Y:S05]  /*0270*/  CALL.REL.NOINC `($__internal_1_$__cuda_sm20_dsqrt_rn_f64_mediumpath_v1) ;  /* 0x0000000000247944 */ /* 0x000fea0003c00000 */
[----:B------:R-:W-:Y:S01]  /*0280*/  MOV R2, R6 ;  /* 0x0000000600027202 */ /* 0x000fe20000000f00 */
[----:B------:R-:W-:-:S07]  /*0290*/  IMAD.MOV.U32 R3, RZ, RZ, R7 ;  /* 0x000000ffff037224 */ /* 0x000fce00078e0007 */
.L_x_43:
[----:B------:R-:W-:Y:S05]  /*02a0*/  BSYNC.RECONVERGENT B0 ;  /* 0x0000000000007941 */ /* 0x000fea0003800200 */
.L_x_42:
[----:B------:R-:W0:Y:S01]  /*02b0*/  LDC.64 R4, c[0x0][0x390] ;  /* 0x0000e400ff047b82 */ /* 0x000e220000000a00 */
[----:B------:R-:W-:-:S10]  /*02c0*/  DADD R2, R2, 0.5 ;  /* 0x3fe0000002027429 */ /* 0x000fd40000000000 */
[----:B------:R-:W1:Y:S01]  /*02d0*/  F2F.F32.F64 R3, R2 ;  /* 0x0000000200037310 */ /* 0x000e620000301000 */
[----:B0-----:R-:W-:-:S05]  /*02e0*/  IMAD.WIDE.U32 R4, R0, 0x4, R4 ;  /* 0x0000000400047825 */ /* 0x001fca00078e0004 */
[----:B-1----:R-:W-:Y:S01]  /*02f0*/  STG.E desc[UR4][R4.64], R3 ;  /* 0x0000000304007986 */ /* 0x002fe2000c101904 */
[----:B------:R-:W-:Y:S05]  /*0300*/  EXIT ;  /* 0x000000000000794d */ /* 0x000fea0003800000 */
        .weak           $__internal_1_$__cuda_sm20_dsqrt_rn_f64_mediumpath_v1
        .type           $__internal_1_$__cuda_sm20_dsqrt_rn_f64_mediumpath_v1,@function
        .size           $__internal_1_$__cuda_sm20_dsqrt_rn_f64_mediumpath_v1,(.L_x_82 - $__internal_1_$__cuda_sm20_dsqrt_rn_f64_mediumpath_v1)
$__internal_1_$__cuda_sm20_dsqrt_rn_f64_mediumpath_v1:
[----:B------:R-:W-:Y:S01]  /*0310*/  ISETP.GE.U32.AND P0, PT, R8, -0x3400000, PT ;  /* 0xfcc000000800780c */ /* 0x000fe20003f06070 */
[----:B------:R-:W-:Y:S01]  /*0320*/  BSSY.RECONVERGENT B1, `(.L_x_44) ;  /* 0x0000024000017945 */ /* 0x000fe20003800200 */
[----:B------:R-:W-:-:S11]  /*0330*/  IMAD.MOV.U32 R7, RZ, RZ, R15 ;  /* 0x000000ffff077224 */ /* 0x000fd600078e000f */
[----:B------:R-:W-:Y:S05]  /*0340*/  @!P0 BRA `(.L_x_45) ;  /* 0x0000000000208947 */ /* 0x000fea0003800000 */
[----:B------:R-:W-:-:S10]  /*0350*/  DFMA.RM R6, R12, R6, R10 ;  /* 0x000000060c06722b */ /* 0x000fd4000000400a */
[----:B------:R-:W-:-:S04]  /*0360*/  IADD3 R8, P0, PT, R6, 0x1, RZ ;  /* 0x0000000106087810 */ /* 0x000fc80007f1e0ff */
[----:B------:R-:W-:-:S06]  /*0370*/  IADD3.X R9, PT, PT, RZ, R7, RZ, P0, !PT ;  /* 0x00000007ff097210 */ /* 0x000fcc00007fe4ff */
[----:B------:R-:W-:-:S08]  /*0380*/  DFMA.RP R4, -R6, R8, R4 ;  /* 0x000000080604722b */ /* 0x000fd00000008104 */
[----:B------:R-:W-:-:S06]  /*0390*/  DSETP.GT.AND P0, PT, R4, RZ, PT ;  /* 0x000000ff0400722a */ /* 0x000fcc0003f04000 */
[----:B------:R-:W-:Y:S02]  /*03a0*/  FSEL R6, R8, R6, P0 ;  /* 0x0000000608067208 */ /* 0x000fe40000000000 */
[----:B------:R-:W-:Y:S01]  /*03b0*/  FSEL R7, R9, R7, P0 ;  /* 0x0000000709077208 */ /* 0x000fe20000000000 */
[----:B------:R-:W-:Y:S06]  /*03c0*/  BRA `(.L_x_46) ;  /* 0x0000000000647947 */ /* 0x000fec0003800000 */
.L_x_45:
[----:B------:R-:W-:-:S14]  /*03d0*/  DSETP.NE.AND P0, PT, R4, RZ, PT ;  /* 0x000000ff0400722a */ /* 0x000fdc0003f05000 */
[----:B------:R-:W-:Y:S05]  /*03e0*/  @!P0 BRA `(.L_x_47) ;  /* 0x0000000000588947 */ /* 0x000fea0003800000 */
[----:B------:R-:W-:-:S13]  /*03f0*/  ISETP.GE.AND P0, PT, R5, RZ, PT ;  /* 0x000000ff0500720c */ /* 0x000fda0003f06270 */
[----:B------:R-:W-:Y:S01]  /*0400*/  @!P0 IMAD.MOV.U32 R6, RZ, RZ, 0x0 ;  /* 0x00000000ff068424 */ /* 0x000fe200078e00ff */
[----:B------:R-:W-:Y:S01]  /*0410*/  @!P0 MOV R7, 0xfff80000 ;  /* 0xfff8000000078802 */ /* 0x000fe20000000f00 */
[----:B------:R-:W-:Y:S06]  /*0420*/  @!P0 BRA `(.L_x_46) ;  /* 0x00000000004c8947 */ /* 0x000fec0003800000 */
[----:B------:R-:W-:-:S13]  /*0430*/  ISETP.GT.AND P0, PT, R5, 0x7fefffff, PT ;  /* 0x7fefffff0500780c */ /* 0x000fda0003f04270 */
[----:B------:R-:W-:Y:S05]  /*0440*/  @P0 BRA `(.L_x_47) ;  /* 0x0000000000400947 */ /* 0x000fea0003800000 */
[----:B------:R-:W-:Y:S01]  /*0450*/  DMUL R4, R4, 8.11296384146066816958e+31 ;  /* 0x4690000004047828 */ /* 0x000fe20000000000 */
[----:B------:R-:W-:Y:S01]  /*0460*/  IMAD.MOV.U32 R6, RZ, RZ, RZ ;  /* 0x000000ffff067224 */ /* 0x000fe200078e00ff */
[----:B------:R-:W-:Y:S01]  /*0470*/  MOV R10, 0x0 ;  /* 0x00000000000a7802 */ /* 0x000fe20000000f00 */
[----:B------:R-:W-:-:S03]  /*0480*/  IMAD.MOV.U32 R11, RZ, RZ, 0x3fd80000 ;  /* 0x3fd80000ff0b7424 */ /* 0x000fc600078e00ff */
[----:B------:R-:W0:Y:S02]  /*0490*/  MUFU.RSQ64H R7, R5 ;  /* 0x0000000500077308 */ /* 0x000e240000001c00 */
[----:B0-----:R-:W-:-:S08]  /*04a0*/  DMUL R8, R6, R6 ;  /* 0x0000000606087228 */ /* 0x001fd00000000000 */
[----:B------:R-:W-:-:S08]  /*04b0*/  DFMA R8, R4, -R8, 1 ;  /* 0x3ff000000408742b */ /* 0x000fd00000000808 */
[----:B------:R-:W-:Y:S02]  /*04c0*/  DFMA R10, R8, R10, 0.5 ;  /* 0x3fe00000080a742b */ /* 0x000fe4000000000a */
[----:B------:R-:W-:-:S08]  /*04d0*/  DMUL R8, R6, R8 ;  /* 0x0000000806087228 */ /* 0x000fd00000000000 */
[----:B------:R-:W-:-:S08]  /*04e0*/  DFMA R8, R10, R8, R6 ;  /* 0x000000080a08722b */ /* 0x000fd00000000006 */
[----:B------:R-:W-:Y:S02]  /*04f0*/  DMUL R6, R4, R8 ;  /* 0x0000000804067228 */ /* 0x000fe40000000000 */
[----:B------:R-:W-:-:S06]  /*0500*/  IADD3 R9, PT, PT, R9, -0x100000, RZ ;  /* 0xfff0000009097810 */ /* 0x000fcc0007ffe0ff */
[----:B------:R-:W-:-:S08]  /*0510*/  DFMA R10, R6, -R6, R4 ;  /* 0x80000006060a722b */ /* 0x000fd00000000004 */
[----:B------:R-:W-:-:S10]  /*0520*/  DFMA R6, R8, R10, R6 ;  /* 0x0000000a0806722b */ /* 0x000fd40000000006 */
[----:B------:R-:W-:Y:S01]  /*0530*/  VIADD R7, R7, 0xfcb00000 ;  /* 0xfcb0000007077836 */ /* 0x000fe20000000000 */
[----:B------:R-:W-:Y:S06]  /*0540*/  BRA `(.L_x_46) ;  /* 0x0000000000047947 */ /* 0x000fec0003800000 */
.L_x_47:
[----:B------:R-:W-:-:S11]  /*0550*/  DADD R6, R4, R4 ;  /* 0x0000000004067229 */ /* 0x000fd60000000004 */
.L_x_46:
[----:B------:R-:W-:Y:S05]  /*0560*/  BSYNC.RECONVERGENT B1 ;  /* 0x0000000000017941 */ /* 0x000fea0003800200 */
.L_x_44:
[----:B------:R-:W-:-:S04]  /*0570*/  MOV R3, 0x0 ;  /* 0x0000000000037802 */ /* 0x000fc80000000f00 */
[----:B------:R-:W-:Y:S05]  /*0580*/  RET.REL.NODEC R2 `(cu_magnitude) ;  /* 0xfffffff8029c7950 */ /* 0x000fea0003c3ffff */
.L_x_48:
        /* <DEDUP_REMOVED lines=15> */
.L_x_82:


//--------------------- .text.cu_compute_intensity_gradient --------------------------
	.section	.text.cu_compute_intensity_gradient,"ax",@progbits
	.align	128
        .global         cu_compute_intensity_gradient
        .type           cu_compute_intensity_gradient,@function
        .size           cu_compute_intensity_gradient,(.L_x_89 - cu_compute_intensity_gradient)
        .other          cu_compute_intensity_gradient,@"STO_CUDA_ENTRY STV_DEFAULT"
cu_compute_intensity_gradient:
.text.cu_compute_intensity_gradient:
[----:B------:R-:W-:Y:S01]  /*0000*/  LDC R1, c[0x0][0x37c] ;  /* 0x0000df00ff017b82 */ /* 0x000fe20000000800 */
[----:B------:R-:W0:Y:S07]  /*0010*/  S2R R5, SR_TID.X ;  /* 0x0000000000057919 */ /* 0x000e2e0000002100 */
[----:B------:R-:W1:Y:S08]  /*0020*/  LDC.64 R2, c[0x0][0x398] ;  /* 0x0000e600ff027b82 */ /* 0x000e700000000a00 */
[----:B------:R-:W0:Y:S08]  /*0030*/  S2UR UR4, SR_CTAID.X ;  /* 0x00000000000479c3 */ /* 0x000e300000002500 */
[----:B------:R-:W0:Y:S01]  /*0040*/  LDC R0, c[0x0][0x360] ;  /* 0x0000d800ff007b82 */ /* 0x000e220000000800 */
[----:B-1----:R-:W-:Y:S01]  /*0050*/  IADD3 R2, PT, PT, R2, -0x1, RZ ;  /* 0xffffffff02027810 */ /* 0x002fe20007ffe0ff */
[----:B0-----:R-:W-:-:S04]  /*0060*/  IMAD R0, R0, UR4, R5 ;  /* 0x0000000400007c24 */ /* 0x001fc8000f8e0205 */
[----:B------:R-:W-:-:S05]  /*0070*/  IMAD R5, R2, R3, RZ ;  /* 0x0000000302057224 */ /* 0x000fca00078e02ff */
[----:B------:R-:W-:-:S04]  /*0080*/  ISETP.GE.AND P0, PT, R0, R5, PT ;  /* 0x000000050000720c */ /* 0x000fc80003f06270 */
[----:B------:R-:W-:-:S13]  /*0090*/  ISETP.LE.OR P0, PT, R0, R3, P0 ;  /* 0x000000030000720c */ /* 0x000fda0000703670 */
[----:B------:R-:W-:Y:S05]  /*00a0*/  @P0 EXIT ;  /* 0x000000000000094d */ /* 0x000fea0003800000 */
[----:B------:R-:W-:Y:S01]  /*00b0*/  IABS R7, R3 ;  /* 0x0000000300077213 */ /* 0x000fe20000000000 */
[----:B------:R-:W0:Y:S01]  /*00c0*/  LDCU.64 UR4, c[0x0][0x358] ;  /* 0x00006b00ff0477ac */ /* 0x000e220008000a00 */
[----:B------:R-:W-:Y:S01]  /*00d0*/  ISETP.GE.AND P2, PT, R0, RZ, PT ;  /* 0x000000ff0000720c */ /* 0x000fe20003f46270 */
[----:B------:R-:W-:Y:S01]  /*00e0*/  BSSY.RECONVERGENT B0, `(.L_x_49) ;  /* 0x000005d000007945 */ /* 0x000fe20003800200 */
[----:B------:R-:W1:Y:S08]  /*00f0*/  I2F.RP R2, R7 ;  /* 0x0000000700027306 */ /* 0x000e700000209400 */
[----:B-1----:R-:W1:Y:S02]  /*0100*/  MUFU.RCP R2, R2 ;  /* 0x0000000200027308 */ /* 0x002e640000001000 */
[----:B-1----:R-:W-:-:S06]  /*0110*/  IADD3 R4, PT, PT, R2, 0xffffffe, RZ ;  /* 0x0ffffffe02047810 */ /* 0x002fcc0007ffe0ff */
[----:B------:R1:W2:Y:S02]  /*0120*/  F2I.FTZ.U32.TRUNC.NTZ R5, R4 ;  /* 0x0000000400057305 */ /* 0x0002a4000021f000 */
[----:B-1----:R-:W-:Y:S01]  /*0130*/  HFMA2 R4, -RZ, RZ, 0, 0 ;  /* 0x00000000ff047431 */ /* 0x002fe200000001ff */
[----:B--2---:R-:W-:-:S05]  /*0140*/  IADD3 R6, PT, PT, RZ, -R5, RZ ;  /* 0x80000005ff067210 */ /* 0x004fca0007ffe0ff */
        /* <DEDUP_REMOVED lines=10> */
[----:B------:R-:W-:-:S04]  /*01f0*/  @!P1 IADD3 R2, PT, PT, R2, -R7, RZ ;  /* 0x8000000702029210 */ /* 0x000fc80007ffe0ff */
[----:B------:R-:W-:-:S04]  /*0200*/  MOV R5, R2 ;  /* 0x0000000200057202 */ /* 0x000fc80000000f00 */
[----:B------:R-:W-:Y:S02]  /*0210*/  @!P2 IADD3 R5, PT, PT, -R5, RZ, RZ ;  /* 0x000000ff0505a210 */ /* 0x000fe40007ffe1ff */
[----:B------:R-:W-:-:S04]  /*0220*/  @!P0 LOP3.LUT R5, RZ, R3, RZ, 0x33, !PT ;  /* 0x00000003ff058212 */ /* 0x000fc800078e33ff */
[----:B------:R-:W-:-:S13]  /*0230*/  ISETP.NE.AND P0, PT, R5, RZ, PT ;  /* 0x000000ff0500720c */ /* 0x000fda0003f05270 */
[----:B0-----:R-:W-:Y:S05]  /*0240*/  @P0 BRA `(.L_x_50) ;  /* 0x0000000000540947 */ /* 0x001fea0003800000 */
[----:B------:R-:W0:Y:S02]  /*0250*/  LDC.64 R8, c[0x0][0x380] ;  /* 0x0000e000ff087b82 */ /* 0x000e240000000a00 */
[----:B0-----:R-:W-:-:S05]  /*0260*/  IMAD.WIDE R8, R0, 0xc, R8 ;  /* 0x0000000c00087825 */ /* 0x001fca00078e0208 */
[----:B------:R-:W2:Y:S01]  /*0270*/  LDG.E R12, desc[UR4][R8.64+0x8] ;  /* 0x00000804080c7981 */ /* 0x000ea2000c1e1900 */
[----:B------:R-:W-:-:S03]  /*0280*/  IMAD.WIDE R10, R3, 0xc, R8 ;  /* 0x0000000c030a7825 */ /* 0x000fc600078e0208 */
[----:B------:R-:W2:Y:S04]  /*0290*/  LDG.E R3, desc[UR4][R8.64+0x14] ;  /* 0x0000140408037981 */ /* 0x000ea8000c1e1900 */
[----:B------:R-:W3:Y:S04]  /*02a0*/  LDG.E R14, desc[UR4][R8.64+0x10] ;  /* 0x00001004080e7981 */ /* 0x000ee8000c1e1900 */
[----:B------:R-:W3:Y:S04]  /*02b0*/  LDG.E R15, desc[UR4][R8.64+0x4] ;  /* 0x00000404080f7981 */ /* 0x000ee8000c1e1900 */
[----:B------:R-:W4:Y:S04]  /*02c0*/  LDG.E R6, desc[UR4][R8.64+0xc] ;  /* 0x00000c0408067981 */ /* 0x000f28000c1e1900 */
[----:B------:R-:W4:Y:S04]  /*02d0*/  LDG.E R13, desc[UR4][R8.64] ;  /* 0x00000004080d7981 */ /* 0x000f28000c1e1900 */
[----:B------:R-:W5:Y:S04]  /*02e0*/  LDG.E R16, desc[UR4][R10.64] ;  /* 0x000000040a107981 */ /* 0x000f68000c1e1900 */
[----:B------:R-:W5:Y:S01]  /*02f0*/  LDG.E R18, desc[UR4][R10.64+0x4] ;  /* 0x000004040a127981 */ /* 0x000f62000c1e1900 */
[----:B------:R-:W-:-:S02]  /*0300*/  IADD3 R2, P1, PT, R10, 0x8, RZ ;  /* 0x000000080a027810 */ /* 0x000fc40007f3e0ff */
[----:B------:R-:W-:-:S03]  /*0310*/  IADD3 R4, P0, PT, R8, 0x8, RZ ;  /* 0x0000000808047810 */ /* 0x000fc60007f1e0ff */
[----:B------:R-:W-:Y:S01]  /*0320*/  IMAD.X R7, RZ, RZ, R11, P1 ;  /* 0x000000ffff077224 */ /* 0x000fe200008e060b */
[----:B------:R-:W-:Y:S01]  /*0330*/  IADD3.X R5, PT, PT, RZ, R9, RZ, P0, !PT ;  /* 0x00000009ff057210 */ /* 0x000fe200007fe4ff */
[----:B--2---:R-:W-:Y:S01]  /*0340*/  FADD R3, R3, -R12 ;  /* 0x8000000c03037221 */ /* 0x004fe20000000000 */
[----:B---3--:R-:W-:Y:S01]  /*0350*/  FADD R14, R14, -R15 ;  /* 0x8000000f0e0e7221 */ /* 0x008fe20000000000 */
[----:B----4-:R-:W-:Y:S01]  /*0360*/  FADD R6, R6, -R13 ;  /* 0x8000000d06067221 */ /* 0x010fe20000000000 */
[----:B-----5:R-:W-:Y:S01]  /*0370*/  FADD R12, -R13, R16 ;  /* 0x000000100d0c7221 */ /* 0x020fe20000000100 */
[----:B------:R-:W-:Y:S01]  /*0380*/  FADD R15, -R15, R18 ;  /* 0x000000120f0f7221 */ /* 0x000fe20000000100 */
[----:B------:R-:W-:Y:S06]  /*0390*/  BRA `(.L_x_51) ;  /* 0x0000000000c47947 */ /* 0x000fec0003800000 */
.L_x_50:
[----:B------:R-:W-:-:S04]  /*03a0*/  IADD3 R2, PT, PT, R3, -0x1, RZ ;  /* 0xffffffff03027810 */ /* 0x000fc80007ffe0ff */
[----:B------:R-:W-:-:S13]  /*03b0*/  ISETP.NE.AND P0, PT, R5, R2, PT ;  /* 0x000000020500720c */ /* 0x000fda0003f05270 */
[----:B------:R-:W-:Y:S05]  /*03c0*/  @P0 BRA `(.L_x_52) ;  /* 0x0000000000580947 */ /* 0x000fea0003800000 */
[----:B------:R-:W0:Y:S01]  /*03d0*/  LDC.64 R10, c[0x0][0x380] ;  /* 0x0000e000ff0a7b82 */ /* 0x000e220000000a00 */
[C---:B------:R-:W-:Y:S01]  /*03e0*/  IADD3 R3, PT, PT, R0.reuse, -R3, RZ ;  /* 0x8000000300037210 */ /* 0x040fe20007ffe0ff */
[----:B0-----:R-:W-:-:S04]  /*03f0*/  IMAD.WIDE R8, R0, 0xc, R10 ;  /* 0x0000000c00087825 */ /* 0x001fc800078e020a */
[----:B------:R-:W-:Y:S01]  /*0400*/  IMAD.WIDE R10, R3, 0xc, R10 ;  /* 0x0000000c030a7825 */ /* 0x000fe200078e020a */
[----:B------:R-:W2:Y:S04]  /*0410*/  LDG.E R13, desc[UR4][R8.64] ;  /* 0x00000004080d7981 */ /* 0x000ea8000c1e1900 */
[----:B------:R-:W2:Y:S04]  /*0420*/  LDG.E R6, desc[UR4][R8.64+-0xc] ;  /* 0xfffff40408067981 */ /* 0x000ea8000c1e1900 */
[----:B------:R-:W3:Y:S04]  /*0430*/  LDG.E R18, desc[UR4][R8.64+0x8] ;  /* 0x0000080408127981 */ /* 0x000ee8000c1e1900 */
[----:B------:R-:W3:Y:S04]  /*0440*/  LDG.E R3, desc[UR4][R8.64+-0x4] ;  /* 0xfffffc0408037981 */ /* 0x000ee8000c1e1900 */
[----:B------:R-:W4:Y:S04]  /*0450*/  LDG.E R16, desc[UR4][R8.64+0x4] ;  /* 0x0000040408107981 */ /* 0x000f28000c1e1900 */
[----:B------:R-:W5:Y:S04]  /*0460*/  LDG.E R12, desc[UR4][R10.64] ;  /* 0x000000040a0c7981 */ /* 0x000f68000c1e1900 */
[----:B------:R-:W4:Y:S04]  /*0470*/  LDG.E R14, desc[UR4][R8.64+-0x8] ;  /* 0xfffff804080e7981 */ /* 0x000f28000c1e1900 */
[----:B------:R-:W4:Y:S01]  /*0480*/  LDG.E R15, desc[UR4][R10.64+0x4] ;  /* 0x000004040a0f7981 */ /* 0x000f22000c1e1900 */
[----:B------:R-:W-:-:S02]  /*0490*/  IADD3 R2, P1, PT, R8, 0x8, RZ ;  /* 0x0000000808027810 */ /* 0x000fc40007f3e0ff */
[----:B------:R-:W-:Y:S02]  /*04a0*/  IADD3 R4, P0, PT, R10, 0x8, RZ ;  /* 0x000000080a047810 */ /* 0x000fe40007f1e0ff */
[----:B------:R-:W-:Y:S02]  /*04b0*/  IADD3.X R7, PT, PT, RZ, R9, RZ, P1, !PT ;  /* 0x00000009ff077210 */ /* 0x000fe40000ffe4ff */
[----:B------:R-:W-:Y:S01]  /*04c0*/  IADD3.X R5, PT, PT, RZ, R11, RZ, P0, !PT ;  /* 0x0000000bff057210 */ /* 0x000fe200007fe4ff */
[C---:B--2---:R-:W-:Y:S01]  /*04d0*/  FADD R6, R13.reuse, -R6 ;  /* 0x800000060d067221 */ /* 0x044fe20000000000 */
[----:B---3--:R-:W-:Y:S01]  /*04e0*/  FADD R3, R18, -R3 ;  /* 0x8000000312037221 */ /* 0x008fe20000000000 */
[----:B-----5:R-:W-:Y:S01]  /*04f0*/  FADD R12, R13, -R12 ;  /* 0x8000000c0d0c7221 */ /* 0x020fe20000000000 */
[C---:B----4-:R-:W-:Y:S01]  /*0500*/  FADD R14, R16.reuse, -R14 ;  /* 0x8000000e100e7221 */ /* 0x050fe20000000000 */
[----:B------:R-:W-:Y:S01]  /*0510*/  FADD R15, R16, -R15 ;  /* 0x8000000f100f7221 */ /* 0x000fe20000000000 */
[----:B------:R-:W-:Y:S06]  /*0520*/  BRA `(.L_x_51) ;  /* 0x0000000000607947 */ /* 0x000fec0003800000 */
.L_x_52:
[----:B------:R-:W0:Y:S01]  /*0530*/  LDC.64 R8, c[0x0][0x380] ;  /* 0x0000e000ff087b82 */ /* 0x000e220000000a00 */
[C---:B------:R-:W-:Y:S02]  /*0540*/  IMAD.IADD R5, R0.reuse, 0x1, -R3 ;  /* 0x0000000100057824 */ /* 0x040fe400078e0a03 */
[----:B0-----:R-:W-:-:S04]  /*0550*/  IMAD.WIDE R12, R0, 0xc, R8 ;  /* 0x0000000c000c7825 */ /* 0x001fc800078e0208 */
[----:B------:R-:W-:Y:S01]  /*0560*/  IMAD.WIDE R8, R5, 0xc, R8 ;  /* 0x0000000c05087825 */ /* 0x000fe200078e0208 */
[----:B------:R-:W2:Y:S03]  /*0570*/  LDG.E R6, desc[UR4][R12.64+0xc] ;  /* 0x00000c040c067981 */ /* 0x000ea6000c1e1900 */
[----:B------:R-:W-:Y:S01]  /*0580*/  IMAD.WIDE R10, R3, 0xc, R12 ;  /* 0x0000000c030a7825 */ /* 0x000fe200078e020c */
[----:B------:R-:W3:Y:S04]  /*0590*/  LDG.E R14, desc[UR4][R12.64+0x10] ;  /* 0x000010040c0e7981 */ /* 0x000ee8000c1e1900 */
[----:B------:R-:W2:Y:S04]  /*05a0*/  LDG.E R3, desc[UR4][R12.64+-0xc] ;  /* 0xfffff4040c037981 */ /* 0x000ea8000c1e1900 */
[----:B------:R-:W3:Y:S04]  /*05b0*/  LDG.E R15, desc[UR4][R12.64+-0x8] ;  /* 0xfffff8040c0f7981 */ /* 0x000ee8000c1e1900 */
[----:B------:R-:W4:Y:S04]  /*05c0*/  LDG.E R16, desc[UR4][R12.64+0x14] ;  /* 0x000014040c107981 */ /* 0x000f28000c1e1900 */
[----:B------:R-:W4:Y:S04]  /*05d0*/  LDG.E R17, desc[UR4][R12.64+-0x4] ;  /* 0xfffffc040c117981 */ /* 0x000f28000c1e1900 */
[----:B------:R-:W5:Y:S04]  /*05e0*/  LDG.E R19, desc[UR4][R8.64] ;  /* 0x0000000408137981 */ /* 0x000f68000c1e1900 */
[----:B------:R-:W5:Y:S04]  /*05f0*/  LDG.E R21, desc[UR4][R8.64+0x4] ;  /* 0x0000040408157981 */ /* 0x000f68000c1e1900 */
[----:B------:R-:W5:Y:S04]  /*0600*/  LDG.E R18, desc[UR4][R10.64] ;  /* 0x000000040a127981 */ /* 0x000f68000c1e1900 */
[----:B------:R-:W5:Y:S01]  /*0610*/  LDG.E R20, desc[UR4][R10.64+0x4] ;  /* 0x000004040a147981 */ /* 0x000f62000c1e1900 */
[----:B------:R-:W-:-:S02]  /*0620*/  IADD3 R4, P1, PT, R8, 0x8, RZ ;  /* 0x0000000808047810 */ /* 0x000fc40007f3e0ff */
[----:B------:R-:W-:Y:S02]  /*0630*/  IADD3 R2, P0, PT, R10, 0x8, RZ ;  /* 0x000000080a027810 */ /* 0x000fe40007f1e0ff */
[----:B------:R-:W-:Y:S02]  /*0640*/  IADD3.X R5, PT, PT, RZ, R9, RZ, P1, !PT ;  /* 0x00000009ff057210 */ /* 0x000fe40000ffe4ff */
[----:B------:R-:W-:Y:S01]  /*0650*/  IADD3.X R7, PT, PT, RZ, R11, RZ, P0, !PT ;  /* 0x0000000bff077210 */ /* 0x000fe200007fe4ff */
[----:B--2---:R-:W-:Y:S01]  /*0660*/  FADD R6, R6, -R3 ;  /* 0x8000000306067221 */ /* 0x004fe20000000000 */
[----:B---3--:R-:W-:Y:S01]  /*0670*/  FADD R14, R14, -R15 ;  /* 0x8000000f0e0e7221 */ /* 0x008fe20000000000 */
[----:B----4-:R-:W-:Y:S01]  /*0680*/  FADD R3, R16, -R17 ;  /* 0x8000001110037221 */ /* 0x010fe20000000000 */
[----:B-----5:R-:W-:Y:S01]  /*0690*/  FADD R12, R18, -R19 ;  /* 0x80000013120c7221 */ /* 0x020fe20000000000 */
[----:B------:R-:W-:-:S07]  /*06a0*/  FADD R15, R20, -R21 ;  /* 0x80000015140f7221 */ /* 0x000fce0000000000 */
.L_x_51:
[----:B------:R-:W-:Y:S05]  /*06b0*/  BSYNC.RECONVERGENT B0 ;  /* 0x0000000000007941 */ /* 0x000fea0003800200 */
.L_x_49:
[----:B------:R-:W-:Y:S01]  /*06c0*/  MOV R10, R2 ;  /* 0x00000002000a7202 */ /* 0x000fe20000000f00 */
[----:B------:R0:W2:Y:S01]  /*06d0*/  LDG.E R17, desc[UR4][R4.64] ;  /* 0x0000000404117981 */ /* 0x0000a2000c1e1900 */
[----:B------:R-:W-:-:S05]  /*06e0*/  MOV R11, R7 ;  /* 0x00000007000b7202 */ /* 0x000fca0000000f00 */
[----:B------:R-:W2:Y:S01]  /*06f0*/  LDG.E R10, desc[UR4][R10.64] ;  /* 0x000000040a0a7981 */ /* 0x000ea2000c1e1900 */
[----:B------:R-:W1:Y:S08]  /*0700*/  F2F.F64.F32 R8, R15 ;  /* 0x0000000f00087310 */ /* 0x000e700000201800 */
[----:B0-----:R-:W0:Y:S01]  /*0710*/  F2F.F64.F32 R4, R14 ;  /* 0x0000000e00047310 */ /* 0x001e220000201800 */
[----:B------:R-:W-:Y:S01]  /*0720*/  UMOV UR6, 0x39581062 ;  /* 0x3958106200067882 */ /* 0x000fe20000000000 */
[----:B------:R-:W-:-:S06]  /*0730*/  UMOV UR7, 0x3fe2c8b4 ;  /* 0x3fe2c8b400077882 */ /* 0x000fcc0000000000 */
[----:B------:R-:W3:Y:S01]  /*0740*/  F2F.F64.F32 R6, R6 ;  /* 0x0000000600067310 */ /* 0x000ee20000201800 */
[----:B-1----:R-:W-:-:S07]  /*0750*/  DMUL R8, R8, UR6 ;  /* 0x0000000608087c28 */ /* 0x002fce0008000000 */
[----:B------:R-:W1:Y:S01]  /*0760*/  F2F.F64.F32 R12, R12 ;  /* 0x0000000c000c7310 */ /* 0x000e620000201800 */
[----:B0-----:R-:W-:Y:S01]  /*0770*/  DMUL R4, R4, UR6 ;  /* 0x0000000604047c28 */ /* 0x001fe20008000000 */
[----:B------:R-:W-:Y:S01]  /*0780*/  UMOV UR6, 0x77318fc5 ;  /* 0x77318fc500067882 */ /* 0x000fe20000000000 */
[----:B------:R-:W-:-:S05]  /*0790*/  UMOV UR7, 0x3fd3212d ;  /* 0x3fd3212d00077882 */ /* 0x000fca0000000000 */
[----:B------:R-:W0:Y:S01]  /*07a0*/  F2F.F64.F32 R2, R3 ;  /* 0x0000000300027310 */ /* 0x000e220000201800 */
[----:B---3--:R-:W-:Y:S01]  /*07b0*/  DFMA R4, R6, UR6, R4 ;  /* 0x0000000606047c2b */ /* 0x008fe20008000004 */
[----:B------:R-:W3:Y:S01]  /*07c0*/  LDC.64 R6, c[0x0][0x388] ;  /* 0x0000e200ff067b82 */ /* 0x000ee20000000a00 */
[----:B-1----:R-:W-:Y:S01]  /*07d0*/  DFMA R8, R12, UR6, R8 ;  /* 0x000000060c087c2b */ /* 0x002fe20008000008 */
[----:B------:R-:W-:Y:S01]  /*07e0*/  UMOV UR6, 0x9fbe76c9 ;  /* 0x9fbe76c900067882 */ /* 0x000fe20000000000 */
[----:B------:R-:W-:-:S05]  /*07f0*/  UMOV UR7, 0x3fbd2f1a ;  /* 0x3fbd2f1a00077882 */ /* 0x000fca0000000000 */
[----:B------:R-:W1:Y:S01]  /*0800*/  LDC.64 R12, c[0x0][0x390] ;  /* 0x0000e400ff0c7b82 */ /* 0x000e620000000a00 */
[----:B0-----:R-:W-:-:S10]  /*0810*/  DFMA R4, R2, UR6, R4 ;  /* 0x0000000602047c2b */ /* 0x001fd40008000004 */
[----:B------:R-:W0:Y:S01]  /*0820*/  F2F.F32.F64 R5, R4 ;  /* 0x0000000400057310 */ /* 0x000e220000301000 */
[----:B---3--:R-:W-:-:S04]  /*0830*/  IMAD.WIDE R2, R0, 0x4, R6 ;  /* 0x0000000400027825 */ /* 0x008fc800078e0206 */
[----:B-1----:R-:W-:Y:S01]  /*0840*/  IMAD.WIDE R6, R0, 0x4, R12 ;  /* 0x0000000400067825 */ /* 0x002fe200078e020c */
[----:B0-----:R-:W-:Y:S03]  /*0850*/  STG.E desc[UR4][R2.64], R5 ;  /* 0x0000000502007986 */ /* 0x001fe6000c101904 */
[----:B--2---:R-:W-:-:S04]  /*0860*/  FADD R17, R10, -R17 ;  /* 0x800000110a117221 */ /* 0x004fc80000000000 */
[----:B------:R-:W0:Y:S02]  /*0870*/  F2F.F64.F32 R10, R17 ;  /* 0x00000011000a7310 */ /* 0x000e240000201800 */
[----:B0-----:R-:W-:-:S10]  /*0880*/  DFMA R8, R10, UR6, R8 ;  /* 0x000000060a087c2b */ /* 0x001fd40008000008 */
[----:B------:R-:W0:Y:S02]  /*0890*/  F2F.F32.F64 R9, R8 ;  /* 0x0000000800097310 */ /* 0x000e240000301000 */
[----:B0-----:R-:W-:Y:S01]  /*08a0*/  STG.E desc[UR4][R6.64], R9 ;  /* 0x0000000906007986 */ /* 0x001fe2000c101904 */
[----:B------:R-:W-:Y:S05]  /*08b0*/  EXIT ;  /* 0x000000000000794d */ /* 0x000fea0003800000 */
.L_x_53:
        /* <DEDUP_REMOVED lines=12> */
.L_x_89:


//--------------------- .text.cu_apply_gaussian_filter --------------------------
	.section	.text.cu_apply_gaussian_filter,"ax",@progbits
	.align	128
        .global         cu_apply_gaussian_filter
        .type           cu_apply_gaussian_filter,@function
        .size           cu_apply_gaussian_filter,(.L_x_83 - cu_apply_gaussian_filter)
        .other          cu_apply_gaussian_filter,@"STO_CUDA_ENTRY STV_DEFAULT"
cu_apply_gaussian_filter:
.text.cu_apply_gaussian_filter:
[----:B------:R-:W-:Y:S08]  /*0000*/  LDC R1, c[0x0][0x37c] ;  /* 0x0000df00ff017b82 */ /* 0x000ff00000000800 */
[----:B------:R-:W0:Y:S01]  /*0010*/  LDC.64 R2, c[0x0][0x398] ;  /* 0x0000e600ff027b82 */ /* 0x000e220000000a00 */
[----:B------:R-:W0:Y:S07]  /*0020*/  LDCU.64 UR8, c[0x0][0x358] ;  /* 0x00006b00ff0877ac */ /* 0x000e2e0008000a00 */
[----:B------:R-:W1:Y:S01]  /*0030*/  S2UR UR5, SR_CgaCtaId ;  /* 0x00000000000579c3 */ /* 0x000e620000008800 */
[----:B------:R-:W-:Y:S01]  /*0040*/  UMOV UR4, 0x400 ;  /* 0x0000040000047882 */ /* 0x000fe20000000000 */
[----:B------:R-:W2:Y:S01]  /*0050*/  LDCU.64 UR6, c[0x0][0x390] ;  /* 0x00007200ff0677ac */ /* 0x000ea20008000a00 */
[----:B0-----:R-:W3:Y:S04]  /*0060*/  LDG.E.64 R24, desc[UR8][R2.64] ;  /* 0x0000000802187981 */ /* 0x001ee8000c1e1b00 */
[----:B------:R-:W3:Y:S04]  /*0070*/  LDG.E.64 R26, desc[UR8][R2.64+0x8] ;  /* 0x00000808021a7981 */ /* 0x000ee8000c1e1b00 */
[----:B------:R-:W4:Y:S04]  /*0080*/  LDG.E.64 R4, desc[UR8][R2.64+0x10] ;  /* 0x0000100802047981 */ /* 0x000f28000c1e1b00 */
[----:B------:R-:W4:Y:S04]  /*0090*/  LDG.E.64 R6, desc[UR8][R2.64+0x18] ;  /* 0x0000180802067981 */ /* 0x000f28000c1e1b00 */
[----:B------:R-:W5:Y:S04]  /*00a0*/  LDG.E.64 R8, desc[UR8][R2.64+0x20] ;  /* 0x0000200802087981 */ /* 0x000f68000c1e1b00 */
[----:B------:R-:W5:Y:S04]  /*00b0*/  LDG.E.64 R10, desc[UR8][R2.64+0x28] ;  /* 0x00002808020a7981 */ /* 0x000f68000c1e1b00 */
[----:B------:R-:W2:Y:S04]  /*00c0*/  LDG.E.64 R12, desc[UR8][R2.64+0x30] ;  /* 0x00003008020c7981 */ /* 0x000ea8000c1e1b00 */
[----:B------:R-:W2:Y:S04]  /*00d0*/  LDG.E.64 R14, desc[UR8][R2.64+0x38] ;  /* 0x00003808020e7981 */ /* 0x000ea8000c1e1b00 */
[----:B------:R-:W2:Y:S04]  /*00e0*/  LDG.E.64 R16, desc[UR8][R2.64+0x40] ;  /* 0x0000400802107981 */ /* 0x000ea8000c1e1b00 */
[----:B------:R-:W2:Y:S04]  /*00f0*/  LDG.E.64 R18, desc[UR8][R2.64+0x48] ;  /* 0x0000480802127981 */ /* 0x000ea8000c1e1b00 */
[----:B------:R-:W2:Y:S04]  /*0100*/  LDG.E.64 R20, desc[UR8][R2.64+0x50] ;  /* 0x0000500802147981 */ /* 0x000ea8000c1e1b00 */
[----:B------:R-:W2:Y:S01]  /*0110*/  LDG.E.64 R22, desc[UR8][R2.64+0x58] ;  /* 0x0000580802167981 */ /* 0x000ea2000c1e1b00 */
[----:B-1----:R-:W-:-:S03]  /*0120*/  ULEA UR5, UR5, UR4, 0x18 ;  /* 0x0000000405057291 */ /* 0x002fc6000f8ec0ff */
[----:B------:R-:W2:Y:S06]  /*0130*/  LDG.E.64 R28, desc[UR8][R2.64+0x180] ;  /* 0x00018008021c7981 */ /* 0x000eac000c1e1b00 */
[----:B---3--:R0:W-:Y:S04]  /*0140*/  STS.128 [UR5], R24 ;  /* 0x00000018ff007988 */ /* 0x0081e80008000c05 */
[----:B0-----:R-:W3:Y:S04]  /*0150*/  LDG.E.64 R24, desc[UR8][R2.64+0x60] ;  /* 0x0000600802187981 */ /* 0x001ee8000c1e1b00 */
[----:B------:R-:W3:Y:S04]  /*0160*/  LDG.E.64 R26, desc[UR8][R2.64+0x68] ;  /* 0x00006808021a7981 */ /* 0x000ee8000c1e1b00 */
[----:B----4-:R0:W-:Y:S04]  /*0170*/  STS.128 [UR5+0x10], R4 ;  /* 0x00001004ff007988 */ /* 0x0101e80008000c05 */
[----:B-----5:R1:W-:Y:S04]  /*0180*/  STS.128 [UR5+0x20], R8 ;  /* 0x00002008ff007988 */ /* 0x0203e80008000c05 */
[----:B--2---:R2:W-:Y:S04]  /*0190*/  STS.128 [UR5+0x30], R12 ;  /* 0x0000300cff007988 */ /* 0x0045e80008000c05 */
[----:B------:R4:W-:Y:S04]  /*01a0*/  STS.128 [UR5+0x40], R16 ;  /* 0x00004010ff007988 */ /* 0x0009e80008000c05 */
[----:B0-----:R-:W5:Y:S04]  /*01b0*/  LDG.E.64 R4, desc[UR8][R2.64+0x70] ;  /* 0x0000700802047981 */ /* 0x001f68000c1e1b00 */
[----:B------:R0:W-:Y:S04]  /*01c0*/  STS.128 [UR5+0x50], R20 ;  /* 0x00005014ff007988 */ /* 0x0001e80008000c05 */
[----:B------:R-:W5:Y:S04]  /*01d0*/  LDG.E.64 R6, desc[UR8][R2.64+0x78] ;  /* 0x0000780802067981 */ /* 0x000f68000c1e1b00 */
[----:B-1----:R-:W5:Y:S04]  /*01e0*/  LDG.E.64 R8, desc[UR8][R2.64+0x80] ;  /* 0x0000800802087981 */ /* 0x002f68000c1e1b00 */
[----:B------:R-:W5:Y:S04]  /*01f0*/  LDG.E.64 R10, desc[UR8][R2.64+0x88] ;  /* 0x00008808020a7981 */ /* 0x000f68000c1e1b00 */
[----:B--2---:R-:W2:Y:S04]  /*0200*/  LDG.E.64 R12, desc[UR8][R2.64+0x90] ;  /* 0x00009008020c7981 */ /* 0x004ea8000c1e1b00 */
[----:B------:R-:W2:Y:S04]  /*0210*/  LDG.E.64 R14, desc[UR8][R2.64+0x98] ;  /* 0x00009808020e7981 */ /* 0x000ea8000c1e1b00 */
[----:B----4-:R-:W4:Y:S04]  /*0220*/  LDG.E.64 R16, desc[UR8][R2.64+0xa0] ;  /* 0x0000a00802107981 */ /* 0x010f28000c1e1b00 */
[----:B------:R-:W4:Y:S04]  /*0230*/  LDG.E.64 R18, desc[UR8][R2.64+0xa8] ;  /* 0x0000a80802127981 */ /* 0x000f28000c1e1b00 */
[----:B0-----:R-:W4:Y:S04]  /*0240*/  LDG.E.64 R20, desc[UR8][R2.64+0xb0] ;  /* 0x0000b00802147981 */ /* 0x001f28000c1e1b00 */
[----:B------:R-:W4:Y:S04]  /*0250*/  LDG.E.64 R22, desc[UR8][R2.64+0xb8] ;  /* 0x0000b80802167981 */ /* 0x000f28000c1e1b00 */
[----:B---3--:R0:W-:Y:S04]  /*0260*/  STS.128 [UR5+0x60], R24 ;  /* 0x00006018ff007988 */ /* 0x0081e80008000c05 */
[----:B0-----:R-:W3:Y:S04]  /*0270*/  LDG.E.64 R24, desc[UR8][R2.64+0xc0] ;  /* 0x0000c00802187981 */ /* 0x001ee8000c1e1b00 */
[----:B------:R-:W3:Y:S04]  /*0280*/  LDG.E.64 R26, desc[UR8][R2.64+0xc8] ;  /* 0x0000c808021a7981 */ /* 0x000ee8000c1e1b00 */
[----:B-----5:R0:W-:Y:S04]  /*0290*/  STS.128 [UR5+0x70], R4 ;  /* 0x00007004ff007988 */ /* 0x0201e80008000c05 */
[----:B------:R1:W-:Y:S04]  /*02a0*/  STS.128 [UR5+0x80], R8 ;  /* 0x00008008ff007988 */ /* 0x0003e80008000c05 */
[----:B0-----:R-:W5:Y:S04]  /*02b0*/  LDG.E.64 R4, desc[UR8][R2.64+0x110] ;  /* 0x0001100802047981 */ /* 0x001f68000c1e1b00 */
[----:B--2---:R0:W-:Y:S04]  /*02c0*/  STS.128 [UR5+0x90], R12 ;  /* 0x0000900cff007988 */ /* 0x0041e80008000c05 */
[----:B-1----:R-:W2:Y:S04]  /*02d0*/  LDG.E.64 R8, desc[UR8][R2.64+0x100] ;  /* 0x0001000802087981 */ /* 0x002ea8000c1e1b00 */
[----:B----4-:R1:W-:Y:S04]  /*02e0*/  STS.128 [UR5+0xa0], R16 ;  /* 0x0000a010ff007988 */ /* 0x0103e80008000c05 */
[----:B------:R-:W2:Y:S04]  /*02f0*/  LDG.E.64 R10, desc[UR8][R2.64+0x108] ;  /* 0x00010808020a7981 */ /* 0x000ea8000c1e1b00 */
[----:B------:R4:W-:Y:S04]  /*0300*/  STS.128 [UR5+0xb0], R20 ;  /* 0x0000b014ff007988 */ /* 0x0009e80008000c05 */
[----:B0-----:R-:W5:Y:S04]  /*0310*/  LDG.E.64 R12, desc[UR8][R2.64+0xf0] ;  /* 0x0000f008020c7981 */ /* 0x001f68000c1e1b00 */
[----:B-1----:R-:W5:Y:S04]  /*0320*/  LDG.E.64 R16, desc[UR8][R2.64+0xe0] ;  /* 0x0000e00802107981 */ /* 0x002f68000c1e1b00 */
[----:B------:R-:W5:Y:S04]  /*0330*/  LDG.E.64 R18, desc[UR8][R2.64+0xe8] ;  /* 0x0000e80802127981 */ /* 0x000f68000c1e1b00 */
[----:B----4-:R-:W4:Y:S04]  /*0340*/  LDG.E.64 R20, desc[UR8][R2.64+0xd0] ;  /* 0x0000d00802147981 */ /* 0x010f28000c1e1b00 */
[----:B------:R-:W4:Y:S04]  /*0350*/  LDG.E.64 R22, desc[UR8][R2.64+0xd8] ;  /* 0x0000d80802167981 */ /* 0x000f28000c1e1b00 */
[----:B------:R-:W4:Y:S04]  /*0360*/  LDG.E.64 R14, desc[UR8][R2.64+0xf8] ;  /* 0x0000f808020e7981 */ /* 0x000f28000c1e1b00 */
[----:B------:R-:W4:Y:S04]  /*0370*/  LDG.E.64 R6, desc[UR8][R2.64+0x118] ;  /* 0x0001180802067981 */ /* 0x000f28000c1e1b00 */
[----:B---3--:R0:W-:Y:S04]  /*0380*/  STS.128 [UR5+0xc0], R24 ;  /* 0x0000c018ff007988 */ /* 0x0081e80008000c05 */
[----:B0-----:R-:W3:Y:S04]  /*0390*/  LDG.E.64 R24, desc[UR8][R2.64+0x120] ;  /* 0x0001200802187981 */ /* 0x001ee8000c1e1b00 */
[----:B------:R-:W3:Y:S04]  /*03a0*/  LDG.E.64 R26, desc[UR8][R2.64+0x128] ;  /* 0x00012808021a7981 */ /* 0x000ee8000c1e1b00 */
[----:B--2---:R0:W-:Y:S04]  /*03b0*/  STS.128 [UR5+0x100], R8 ;  /* 0x00010008ff007988 */ /* 0x0041e80008000c05 */
[----:B0-----:R-:W2:Y:S04]  /*03c0*/  LDG.E.64 R8, desc[UR8][R2.64+0x140] ;  /* 0x0001400802087981 */ /* 0x001ea8000c1e1b00 */
[----:B-----5:R0:W-:Y:S04]  /*03d0*/  STS.128 [UR5+0xe0], R16 ;  /* 0x0000e010ff007988 */ /* 0x0201e80008000c05 */
[----:B------:R-:W2:Y:S04]  /*03e0*/  LDG.E.64 R10, desc[UR8][R2.64+0x148] ;  /* 0x00014808020a7981 */ /* 0x000ea8000c1e1b00 */
[----:B----4-:R-:W-:Y:S04]  /*03f0*/  STS.128 [UR5+0xd0], R20 ;  /* 0x0000d014ff007988 */ /* 0x010fe80008000c05 */
[----:B------:R1:W-:Y:S04]  /*0400*/  STS.128 [UR5+0xf0], R12 ;  /* 0x0000f00cff007988 */ /* 0x0003e80008000c05 */
[----:B------:R4:W-:Y:S04]  /*0410*/  STS.128 [UR5+0x110], R4 ;  /* 0x00011004ff007988 */ /* 0x0009e80008000c05 */
[----:B0-----:R-:W5:Y:S04]  /*0420*/  LDG.E.64 R16, desc[UR8][R2.64+0x160] ;  /* 0x0001600802107981 */ /* 0x001f68000c1e1b00 */
[----:B------:R-:W5:Y:S04]  /*0430*/  LDG.E.64 R18, desc[UR8][R2.64+0x168] ;  /* 0x0001680802127981 */ /* 0x000f68000c1e1b00 */
[----:B-1----:R-:W5:Y:S04]  /*0440*/  LDG.E.64 R12, desc[UR8][R2.64+0x150] ;  /* 0x00015008020c7981 */ /* 0x002f68000c1e1b00 */
[----:B----4-:R-:W4:Y:S04]  /*0450*/  LDG.E.64 R4, desc[UR8][R2.64+0x130] ;  /* 0x0001300802047981 */ /* 0x010f28000c1e1b00 */
[----:B------:R-:W4:Y:S04]  /*0460*/  LDG.E.64 R6, desc[UR8][R2.64+0x138] ;  /* 0x0001380802067981 */ /* 0x000f28000c1e1b00 */
[----:B------:R-:W4:Y:S04]  /*0470*/  LDG.E.64 R14, desc[UR8][R2.64+0x158] ;  /* 0x00015808020e7981 */ /* 0x000f28000c1e1b00 */
[----:B------:R-:W4:Y:S04]  /*0480*/  LDG.E.64 R20, desc[UR8][R2.64+0x170] ;  /* 0x0001700802147981 */ /* 0x000f28000c1e1b00 */
[----:B------:R-:W4:Y:S01]  /*0490*/  LDG.E.64 R22, desc[UR8][R2.64+0x178] ;  /* 0x0001780802167981 */ /* 0x000f22000c1e1b00 */
[----:B------:R-:W0:Y:S08]  /*04a0*/  S2UR UR4, SR_CTAID.X ;  /* 0x00000000000479c3 */ /* 0x000e300000002500 */
[----:B------:R-:W0:Y:S01]  /*04b0*/  LDC R0, c[0x0][0x360] ;  /* 0x0000d800ff007b82 */ /* 0x000e220000000800 */
[----:B------:R-:W-:Y:S01]  /*04c0*/  STS.64 [UR5+0x180], R28 ;  /* 0x0001801cff007988 */ /* 0x000fe20008000a05 */
[----:B------:R-:W-:-:S03]  /*04d0*/  UIMAD UR6, UR7, UR6, URZ ;  /* 0x00000006070672a4 */ /* 0x000fc6000f8e02ff */
[----:B---3--:R1:W-:Y:S02]  /*04e0*/  STS.128 [UR5+0x120], R24 ;  /* 0x00012018ff007988 */ /* 0x0083e40008000c05 */
[----:B-1----:R-:W0:Y:S02]  /*04f0*/  S2R R25, SR_TID.X ;  /* 0x0000000000197919 */ /* 0x002e240000002100 */
[----:B--2---:R1:W-:Y:S01]  /*0500*/  STS.128 [UR5+0x140], R8 ;  /* 0x00014008ff007988 */ /* 0x0043e20008000c05 */
[----:B0-----:R-:W-:-:S05]  /*0510*/  IMAD R0, R0, UR4, R25 ;  /* 0x0000000400007c24 */ /* 0x001fca000f8e0219 */
[C---:B------:R-:W-:Y:S01]  /*0520*/  ISETP.GE.AND P0, PT, R0.reuse, UR6, PT ;  /* 0x0000000600007c0c */ /* 0x040fe2000bf06270 */
[----:B-----5:R1:W-:Y:S04]  /*0530*/  STS.128 [UR5+0x160], R16 ;  /* 0x00016010ff007988 */ /* 0x0203e80008000c05 */
[----:B----4-:R1:W-:Y:S04]  /*0540*/  STS.128 [UR5+0x130], R4 ;  /* 0x00013004ff007988 */ /* 0x0103e80008000c05 */
[----:B------:R1:W-:Y:S04]  /*0550*/  STS.128 [UR5+0x150], R12 ;  /* 0x0001500cff007988 */ /* 0x0003e80008000c05 */
[----:B------:R1:W-:Y:S01]  /*0560*/  STS.128 [UR5+0x170], R20 ;  /* 0x00017014ff007988 */ /* 0x0003e20008000c05 */
[----:B------:R-:W-:Y:S01]  /*0570*/  BAR.SYNC.DEFER_BLOCKING 0x0 ;  /* 0x0000000000007b1d */ /* 0x000fe20000010000 */
[----:B------:R-:W-:-:S13]  /*0580*/  ISETP.LT.OR P0, PT, R0, RZ, P0 ;  /* 0x000000ff0000720c */ /* 0x000fda0000701670 */
[----:B-1----:R-:W-:Y:S05]  /*0590*/  @P0 EXIT ;  /* 0x000000000000094d */ /* 0x002fea0003800000 */
[----:B------:R-:W0:Y:S01]  /*05a0*/  LDC R13, c[0x0][0x394] ;  /* 0x0000e500ff0d7b82 */ /* 0x000e220000000800 */
[----:B------:R-:W-:-:S07]  /*05b0*/  UMOV UR4, URZ ;  /* 0x000000ff00047c82 */ /* 0x000fce0008000000 */
[----:B------:R-:W1:Y:S02]  /*05c0*/  LDC.64 R2, c[0x0][0x380] ;  /* 0x0000e000ff027b82 */ /* 0x000e640000000a00 */
.L_x_68:
[----:B------:R-:W-:Y:S01]  /*05d0*/  UIADD3 UR7, UPT, UPT, UR4, -0x3, URZ ;  /* 0xfffffffd04077890 */ /* 0x000fe2000fffe0ff */
[----:B------:R-:W-:Y:S05]  /*05e0*/  BSSY.RECONVERGENT B0, `(.L_x_54) ;  /* 0x000002f000007945 */ /* 0x000fea0003800200 */
[----:B0-----:R-:W-:Y:S01]  /*05f0*/  IMAD R12, R13, UR7, R0 ;  /* 0x000000070d0c7c24 */ /* 0x001fe2000f8e0200 */
[----:B------:R-:W-:Y:S02]  /*0600*/  UIMAD UR7, UR4, 0x38, UR5 ;  /* 0x00000038040778a4 */ /* 0x000fe4000f8e0205 */
[----:B------:R-:W-:Y:S02]  /*0610*/  UIADD3 UR4, UPT, UPT, UR4, 0x1, URZ ;  /* 0x0000000104047890 */ /* 0x000fe4000fffe0ff */
[----:B------:R-:W-:-:S02]  /*0620*/  ISETP.GE.AND P0, PT, R12, 0x3, PT ;  /* 0x000000030c00780c */ /* 0x000fc40003f06270 */
[----:B------:R-:W-:-:S11]  /*0630*/  UISETP.NE.AND UP0, UPT, UR4, 0x7, UPT ;  /* 0x000000070400788c */ /* 0x000fd6000bf05270 */
[----:B------:R-:W-:Y:S05]  /*0640*/  @!P0 BRA `(.L_x_55) ;  /* 0x0000000000a08947 */ /* 0x000fea0003800000 */
[----:B------:R-:W-:-:S05]  /*0650*/  VIADD R15, R12, 0xfffffffd ;  /* 0xfffffffd0c0f7836 */ /* 0x000fca0000000000 */
[----:B------:R-:W-:-:S13]  /*0660*/  ISETP.GE.AND P0, PT, R15, UR6, PT ;  /* 0x000000060f007c0c */ /* 0x000fda000bf06270 */
[----:B------:R-:W-:Y:S05]  /*0670*/  @P0 BRA `(.L_x_55) ;  /* 0x0000000000940947 */ /* 0x000fea0003800000 */
[----:B------:R-:W-:Y:S02]  /*0680*/  IABS R19, R13 ;  /* 0x0000000d00137213 */ /* 0x000fe40000000000 */
[----:B------:R-:W-:Y:S02]  /*0690*/  ISETP.GE.AND P2, PT, R0, RZ, PT ;  /* 0x000000ff0000720c */ /* 0x000fe40003f46270 */
[----:B------:R-:W0:Y:S08]  /*06a0*/  I2F.RP R14, R19 ;  /* 0x00000013000e7306 */ /* 0x000e300000209400 */
[----:B0-----:R-:W0:Y:S02]  /*06b0*/  MUFU.RCP R14, R14 ;  /* 0x0000000e000e7308 */ /* 0x001e240000001000 */
[----:B0-----:R-:W-:-:S06]  /*06c0*/  VIADD R16, R14, 0xffffffe ;  /* 0x0ffffffe0e107836 */ /* 0x001fcc0000000000 */
[----:B------:R0:W2:Y:S02]  /*06d0*/  F2I.FTZ.U32.TRUNC.NTZ R17, R16 ;  /* 0x0000001000117305 */ /* 0x0000a4000021f000 */
[----:B0-----:R-:W-:Y:S02]  /*06e0*/  IMAD.MOV.U32 R16, RZ, RZ, RZ ;  /* 0x000000ffff107224 */ /* 0x001fe400078e00ff */
[----:B--2---:R-:W-:-:S04]  /*06f0*/  IMAD.MOV R18, RZ, RZ, -R17 ;  /* 0x000000ffff127224 */ /* 0x004fc800078e0a11 */
[----:B------:R-:W-:Y:S01]  /*0700*/  IMAD R21, R18, R19, RZ ;  /* 0x0000001312157224 */ /* 0x000fe200078e02ff */
[----:B------:R-:W-:-:S03]  /*0710*/  IABS R18, R0 ;  /* 0x0000000000127213 */ /* 0x000fc60000000000 */
[----:B------:R-:W-:-:S06]  /*0720*/  IMAD.HI.U32 R17, R17, R21, R16 ;  /* 0x0000001511117227 */ /* 0x000fcc00078e0010 */
[----:B------:R-:W-:-:S04]  /*0730*/  IMAD.HI.U32 R17, R17, R18, RZ ;  /* 0x0000001211117227 */ /* 0x000fc800078e00ff */
[----:B------:R-:W-:-:S04]  /*0740*/  IMAD.MOV R17, RZ, RZ, -R17 ;  /* 0x000000ffff117224 */ /* 0x000fc800078e0a11 */
[----:B------:R-:W-:-:S05]  /*0750*/  IMAD R14, R19, R17, R18 ;  /* 0x00000011130e7224 */ /* 0x000fca00078e0212 */
[----:B------:R-:W-:-:S13]  /*0760*/  ISETP.GT.U32.AND P0, PT, R19, R14, PT ;  /* 0x0000000e1300720c */ /* 0x000fda0003f04070 */
[----:B------:R-:W-:Y:S01]  /*0770*/  @!P0 IMAD.IADD R14, R14, 0x1, -R19 ;  /* 0x000000010e0e8824 */ /* 0x000fe200078e0a13 */
[----:B------:R-:W-:-:S04]  /*0780*/  ISETP.NE.AND P0, PT, R13, RZ, PT ;  /* 0x000000ff0d00720c */ /* 0x000fc80003f05270 */
[----:B------:R-:W-:-:S13]  /*0790*/  ISETP.GT.U32.AND P1, PT, R19, R14, PT ;  /* 0x0000000e1300720c */ /* 0x000fda0003f24070 */
[----:B------:R-:W-:-:S04]  /*07a0*/  @!P1 IMAD.IADD R14, R14, 0x1, -R19 ;  /* 0x000000010e0e9824 */ /* 0x000fc800078e0a13 */
[----:B------:R-:W-:Y:S01]  /*07b0*/  @!P2 IMAD.MOV R14, RZ, RZ, -R14 ;  /* 0x000000ffff0ea224 */ /* 0x000fe200078e0a0e */
[----:B------:R-:W-:-:S04]  /*07c0*/  @!P0 LOP3.LUT R14, RZ, R13, RZ, 0x33, !PT ;  /* 0x0000000dff0e8212 */ /* 0x000fc800078e33ff */
[----:B------:R-:W-:-:S04]  /*07d0*/  IADD3 R16, PT, PT, R14, -0x3, RZ ;  /* 0xfffffffd0e107810 */ /* 0x000fc80007ffe0ff */
[----:B------:R-:W-:-:S04]  /*07e0*/  ISETP.GE.AND P0, PT, R16, R13, PT ;  /* 0x0000000d1000720c */ /* 0x000fc80003f06270 */
[----:B------:R-:W-:-:S13]  /*07f0*/  ISETP.LT.OR P0, PT, R14, 0x3, P0 ;  /* 0x000000030e00780c */ /* 0x000fda0000701670 */
[----:B------:R-:W-:Y:S05]  /*0800*/  @P0 BRA `(.L_x_55) ;  /* 0x0000000000300947 */ /* 0x000fea0003800000 */
[----:B-1----:R-:W-:Y:S02]  /*0810*/  IMAD.WIDE.U32 R16, R15, 0xc, R2 ;  /* 0x0000000c0f107825 */ /* 0x002fe400078e0002 */
[----:B------:R-:W0:Y:S04]  /*0820*/  LDS.64 R14, [UR7] ;  /* 0x00000007ff0e7984 */ /* 0x000e280008000a00 */
[----:B------:R-:W2:Y:S04]  /*0830*/  LDG.E R18, desc[UR8][R16.64] ;  /* 0x0000000810127981 */ /* 0x000ea8000c1e1900 */
[----:B------:R-:W3:Y:S04]  /*0840*/  LDG.E R20, desc[UR8][R16.64+0x4] ;  /* 0x0000040810147981 */ /* 0x000ee8000c1e1900 */
[----:B------:R-:W4:Y:S01]  /*0850*/  LDG.E R22, desc[UR8][R16.64+0x8] ;  /* 0x0000080810167981 */ /* 0x000f22000c1e1900 */
[C---:B0-----:R-:W-:Y:S01]  /*0860*/  DADD R8, R14.reuse, R8 ;  /* 0x000000000e087229 */ /* 0x041fe20000000008 */
[----:B--2---:R-:W0:Y:S08]  /*0870*/  F2F.F64.F32 R18, R18 ;  /* 0x0000001200127310 */ /* 0x004e300000201800 */
[----:B---3--:R-:W1:Y:S01]  /*0880*/  F2F.F64.F32 R20, R20 ;  /* 0x0000001400147310 */ /* 0x008e620000201800 */
[----:B0-----:R-:W-:-:S07]  /*0890*/  DFMA R4, R14, R18, R4 ;  /* 0x000000120e04722b */ /* 0x001fce0000000004 */
[----:B----4-:R-:W0:Y:S01]  /*08a0*/  F2F.F64.F32 R22, R22 ;  /* 0x0000001600167310 */ /* 0x010e220000201800 */
[C---:B-1----:R-:W-:Y:S02]  /*08b0*/  DFMA R10, R14.reuse, R20, R10 ;  /* 0x000000140e0a722b */ /* 0x042fe4000000000a */
[----:B0-----:R-:W-:-:S11]  /*08c0*/  DFMA R6, R14, R22, R6 ;  /* 0x000000160e06722b */ /* 0x001fd60000000006 */
.L_x_55:
[----:B------:R-:W-:Y:S05]  /*08d0*/  BSYNC.RECONVERGENT B0 ;  /* 0x0000000000007941 */ /* 0x000fea0003800200 */
.L_x_54:
[----:B------:R-:W-:Y:S01]  /*08e0*/  ISETP.GE.AND P0, PT, R12, 0x2, PT ;  /* 0x000000020c00780c */ /* 0x000fe20003f06270 */
[----:B------:R-:W-:-:S12]  /*08f0*/  BSSY.RECONVERGENT B0, `(.L_x_56) ;  /* 0x000002c000007945 */ /* 0x000fd80003800200 */
[----:B------:R-:W-:Y:S05]  /*0900*/  @!P0 BRA `(.L_x_57) ;  /* 0x0000000000a88947 */ /* 0x000fea0003800000 */
[----:B------:R-:W-:-:S05]  /*0910*/  VIADD R15, R12, 0xfffffffe ;  /* 0xfffffffe0c0f7836 */ /* 0x000fca0000000000 */
[----:B------:R-:W-:-:S13]  /*0920*/  ISETP.GE.AND P0, PT, R15, UR6, PT ;  /* 0x000000060f007c0c */ /* 0x000fda000bf06270 */
[----:B------:R-:W-:Y:S05]  /*0930*/  @P0 BRA `(.L_x_57) ;  /* 0x00000000009c0947 */ /* 0x000fea0003800000 */
[----:B------:R-:W-:Y:S02]  /*0940*/  IABS R14, R13 ;  /* 0x0000000d000e7213 */ /* 0x000fe40000000000 */
[----:B------:R-:W-:Y:S02]  /*0950*/  IABS R20, R0 ;  /* 0x0000000000147213 */ /* 0x000fe40000000000 */
[----:B------:R-:W0:Y:S01]  /*0960*/  I2F.RP R18, R14 ;  /* 0x0000000e00127306 */ /* 0x000e220000209400 */
[----:B------:R-:W-:Y:S02]  /*0970*/  ISETP.GE.AND P1, PT, R0, RZ, PT ;  /* 0x000000ff0000720c */ /* 0x000fe40003f26270 */
[----:B------:R-:W-:-:S05]  /*0980*/  ISETP.NE.AND P2, PT, R13, RZ, PT ;  /* 0x000000ff0d00720c */ /* 0x000fca0003f45270 */
[----:B0-----:R-:W0:Y:S02]  /*0990*/  MUFU.RCP R18, R18 ;  /* 0x0000001200127308 */ /* 0x001e240000001000 */
[----:B0-----:R-:W-:-:S06]  /*09a0*/  VIADD R16, R18, 0xffffffe ;  /* 0x0ffffffe12107836 */ /* 0x001fcc0000000000 */
[----:B------:R0:W2:Y:S02]  /*09b0*/  F2I.FTZ.U32.TRUNC.NTZ R17, R16 ;  /* 0x0000001000117305 */ /* 0x0000a4000021f000 */
[----:B0-----:R-:W-:Y:S02]  /*09c0*/  IMAD.MOV.U32 R16, RZ, RZ, RZ ;  /* 0x000000ffff107224 */ /* 0x001fe400078e00ff */
[----:B--2---:R-:W-:-:S04]  /*09d0*/  IMAD.MOV R19, RZ, RZ, -R17 ;  /* 0x000000ffff137224 */ /* 0x004fc800078e0a11 */
[----:B------:R-:W-:-:S04]  /*09e0*/  IMAD R19, R19, R14, RZ ;  /* 0x0000000e13137224 */ /* 0x000fc800078e02ff */
[----:B------:R-:W-:-:S04]  /*09f0*/  IMAD.HI.U32 R19, R17, R19, R16 ;  /* 0x0000001311137227 */ /* 0x000fc800078e0010 */
[----:B------:R-:W-:-:S04]  /*0a00*/  IMAD.MOV.U32 R17, RZ, RZ, R20 ;  /* 0x000000ffff117224 */ /* 0x000fc800078e0014 */
[----:B------:R-:W-:-:S04]  /*0a10*/  IMAD.HI.U32 R19, R19, R17, RZ ;  /* 0x0000001113137227 */ /* 0x000fc800078e00ff */
[----:B------:R-:W-:-:S04]  /*0a20*/  IMAD.MOV R19, RZ, RZ, -R19 ;  /* 0x000000ffff137224 */ /* 0x000fc800078e0a13 */
[----:B------:R-:W-:-:S05]  /*0a30*/  IMAD R17, R14, R19, R17 ;  /* 0x000000130e117224 */ /* 0x000fca00078e0211 */
[----:B------:R-:W-:-:S13]  /*0a40*/  ISETP.GT.U32.AND P0, PT, R14, R17, PT ;  /* 0x000000110e00720c */ /* 0x000fda0003f04070 */
[----:B------:R-:W-:-:S05]  /*0a50*/  @!P0 IMAD.IADD R17, R17, 0x1, -R14 ;  /* 0x0000000111118824 */ /* 0x000fca00078e0a0e */
[----:B------:R-:W-:-:S13]  /*0a60*/  ISETP.GT.U32.AND P0, PT, R14, R17, PT ;  /* 0x000000110e00720c */ /* 0x000fda0003f04070 */
[----:B------:R-:W-:-:S05]  /*0a70*/  @!P0 IADD3 R17, PT, PT, R17, -R14, RZ ;  /* 0x8000000e11118210 */ /* 0x000fca0007ffe0ff */
[----:B------:R-:W-:-:S04]  /*0a80*/  IMAD.MOV.U32 R14, RZ, RZ, R17 ;  /* 0x000000ffff0e7224 */ /* 0x000fc800078e0011 */
[----:B------:R-:W-:Y:S01]  /*0a90*/  @!P1 IMAD.MOV R14, RZ, RZ, -R14 ;  /* 0x000000ffff0e9224 */ /* 0x000fe200078e0a0e */
[----:B------:R-:W-:-:S05]  /*0aa0*/  @!P2 LOP3.LUT R14, RZ, R13, RZ, 0x33, !PT ;  /* 0x0000000dff0ea212 */ /* 0x000fca00078e33ff */
[----:B------:R-:W-:-:S05]  /*0ab0*/  VIADD R16, R14, 0xfffffffe ;  /* 0xfffffffe0e107836 */ /* 0x000fca0000000000 */
[----:B------:R-:W-:-:S04]  /*0ac0*/  ISETP.GE.AND P0, PT, R16, R13, PT ;  /* 0x0000000d1000720c */ /* 0x000fc80003f06270 */
[----:B------:R-:W-:-:S13]  /*0ad0*/  ISETP.LT.OR P0, PT, R14, 0x2, P0 ;  /* 0x000000020e00780c */ /* 0x000fda0000701670 */
[----:B------:R-:W-:Y:S05]  /*0ae0*/  @P0 BRA `(.L_x_57) ;  /* 0x0000000000300947 */ /* 0x000fea0003800000 */
[----:B-1----:R-:W-:Y:S02]  /*0af0*/  IMAD.WIDE.U32 R16, R15, 0xc, R2 ;  /* 0x0000000c0f107825 */ /* 0x002fe400078e0002 */
[----:B------:R-:W0:Y:S04]  /*0b00*/  LDS.64 R14, [UR7+0x8] ;  /* 0x00000807ff0e7984 */ /* 0x000e280008000a00 */
[----:B------:R-:W2:Y:S04]  /*0b10*/  LDG.E R18, desc[UR8][R16.64] ;  /* 0x0000000810127981 */ /* 0x000ea8000c1e1900 */
[----:B------:R-:W3:Y:S04]  /*0b20*/  LDG.E R20, desc[UR8][R16.64+0x4] ;  /* 0x0000040810147981 */ /* 0x000ee8000c1e1900 */
[----:B------:R-:W4:Y:S01]  /*0b30*/  LDG.E R22, desc[UR8][R16.64+0x8] ;  /* 0x0000080810167981 */ /* 0x000f22000c1e1900 */
[----:B0-----:R-:W-:Y:S01]  /*0b40*/  DADD R8, R8, R14 ;  /* 0x0000000008087229 */ /* 0x001fe2000000000e */
[----:B--2---:R-:W0:Y:S08]  /*0b50*/  F2F.F64.F32 R18, R18 ;  /* 0x0000001200127310 */ /* 0x004e300000201800 */
[----:B---3--:R-:W1:Y:S01]  /*0b60*/  F2F.F64.F32 R20, R20 ;  /* 0x0000001400147310 */ /* 0x008e620000201800 */
[----:B0-----:R-:W-:-:S07]  /*0b70*/  DFMA R4, R14, R18, R4 ;  /* 0x000000120e04722b */ /* 0x001fce0000000004 */
[----:B----4-:R-:W0:Y:S01]  /*0b80*/  F2F.F64.F32 R22, R22 ;  /* 0x0000001600167310 */ /* 0x010e220000201800 */
[C---:B-1----:R-:W-:Y:S02]  /*0b90*/  DFMA R10, R14.reuse, R20, R10 ;  /* 0x000000140e0a722b */ /* 0x042fe4000000000a */
[----:B0-----:R-:W-:-:S11]  /*0ba0*/  DFMA R6, R14, R22, R6 ;  /* 0x000000160e06722b */ /* 0x001fd60000000006 */
.L_x_57:
[----:B------:R-:W-:Y:S05]  /*0bb0*/  BSYNC.RECONVERGENT B0 ;  /* 0x0000000000007941 */ /* 0x000fea0003800200 */
.L_x_56:
[C---:B------:R-:W-:Y:S01]  /*0bc0*/  ISETP.GT.AND P1, PT, R12.reuse, UR6, PT ;  /* 0x000000060c007c0c */ /* 0x040fe2000bf24270 */
[----:B------:R-:W-:Y:S01]  /*0bd0*/  BSSY.RECONVERGENT B0, `(.L_x_58) ;  /* 0x000002e000007945 */ /* 0x000fe20003800200 */
[C---:B------:R-:W-:Y:S02]  /*0be0*/  ISETP.GE.AND P0, PT, R12.reuse, UR6, PT ;  /* 0x000000060c007c0c */ /* 0x040fe4000bf06270 */
[C---:B------:R-:W-:Y:S02]  /*0bf0*/  ISETP.LT.OR P1, PT, R12.reuse, 0x1, P1 ;  /* 0x000000010c00780c */ /* 0x040fe40000f21670 */
[C---:B------:R-:W-:Y:S02]  /*0c00*/  LOP3.LUT R14, R12.reuse, R13, RZ, 0xfc, !PT ;  /* 0x0000000d0c0e7212 */ /* 0x040fe400078efcff */
[----:B------:R-:W-:Y:S02]  /*0c10*/  ISETP.GE.AND P2, PT, R12, -0x1, PT ;  /* 0xffffffff0c00780c */ /* 0x000fe40003f46270 */
[----:B------:R-:W-:-:S07]  /*0c20*/  ISETP.LT.OR P0, PT, R14, RZ, P0 ;  /* 0x000000ff0e00720c */ /* 0x000fce0000701670 */
[----:B------:R-:W-:Y:S06]  /*0c30*/  @P1 BRA `(.L_x_59) ;  /* 0x00000000009c1947 */ /* 0x000fec0003800000 */
        /* <DEDUP_REMOVED lines=13> */
[----:B------:R-:W-:-:S05]  /*0d10*/  IMAD.HI.U32 R19, R19, R15, RZ ;  /* 0x0000000f13137227 */ /* 0x000fca00078e00ff */
[----:B------:R-:W-:-:S05]  /*0d20*/  IADD3 R19, PT, PT, -R19, RZ, RZ ;  /* 0x000000ff13137210 */ /* 0x000fca0007ffe1ff */
[----:B------:R-:W-:-:S05]  /*0d30*/  IMAD R15, R16, R19, R15 ;  /* 0x00000013100f7224 */ /* 0x000fca00078e020f */
[----:B------:R-:W-:-:S13]  /*0d40*/  ISETP.GT.U32.AND P1, PT, R16, R15, PT ;  /* 0x0000000f1000720c */ /* 0x000fda0003f24070 */
[----:B------:R-:W-:-:S05]  /*0d50*/  @!P1 IMAD.IADD R15, R15, 0x1, -R16 ;  /* 0x000000010f0f9824 */ /* 0x000fca00078e0a10 */
[----:B------:R-:W-:-:S13]  /*0d60*/  ISETP.GT.U32.AND P1, PT, R16, R15, PT ;  /* 0x0000000f1000720c */ /* 0x000fda0003f24070 */
[----:B------:R-:W-:Y:S01]  /*0d70*/  @!P1 IMAD.IADD R15, R15, 0x1, -R16 ;  /* 0x000000010f0f9824 */ /* 0x000fe200078e0a10 */
[----:B------:R-:W-:-:S03]  /*0d80*/  ISETP.GE.AND P1, PT, R13, RZ, PT ;  /* 0x000000ff0d00720c */ /* 0x000fc60003f26270 */
[----:B------:R-:W-:-:S04]  /*0d90*/  IMAD.MOV.U32 R14, RZ, RZ, R15 ;  /* 0x000000ffff0e7224 */ /* 0x000fc800078e000f */
[----:B------:R-:W-:Y:S01]  /*0da0*/  @!P4 IMAD.MOV R14, RZ, RZ, -R14 ;  /* 0x000000ffff0ec224 */ /* 0x000fe200078e0a0e */
[----:B------:R-:W-:-:S04]  /*0db0*/  @!P3 LOP3.LUT R14, RZ, R13, RZ, 0x33, !PT ;  /* 0x0000000dff0eb212 */ /* 0x000fc800078e33ff */
[----:B------:R-:W-:-:S13]  /*0dc0*/  ISETP.LT.OR P1, PT, R14, 0x1, !P1 ;  /* 0x000000010e00780c */ /* 0x000fda0004f21670 */
[----:B------:R-:W-:Y:S05]  /*0dd0*/  @P1 BRA `(.L_x_59) ;  /* 0x0000000000341947 */ /* 0x000fea0003800000 */
[----:B------:R-:W-:Y:S01]  /*0de0*/  VIADD R17, R12, 0xffffffff ;  /* 0xffffffff0c117836 */ /* 0x000fe20000000000 */
[----:B------:R-:W0:Y:S03]  /*0df0*/  LDS.64 R14, [UR7+0x10] ;  /* 0x00001007ff0e7984 */ /* 0x000e260008000a00 */
[----:B-1----:R-:W-:-:S05]  /*0e00*/  IMAD.WIDE.U32 R16, R17, 0xc, R2 ;  /* 0x0000000c11107825 */ /* 0x002fca00078e0002 */
        /* <DEDUP_REMOVED lines=10> */
.L_x_59:
[----:B------:R-:W-:Y:S05]  /*0eb0*/  BSYNC.RECONVERGENT B0 ;  /* 0x0000000000007941 */ /* 0x000fea0003800200 */
.L_x_58:
[----:B------:R-:W-:Y:S04]  /*0ec0*/  BSSY.RECONVERGENT B0, `(.L_x_60) ;  /* 0x000000e000007945 */ /* 0x000fe80003800200 */
[----:B------:R-:W-:Y:S05]  /*0ed0*/  @P0 BRA `(.L_x_61) ;  /* 0x0000000000300947 */ /* 0x000fea0003800000 */
[----:B-1----:R-:W-:Y:S01]  /*0ee0*/  IMAD.WIDE.U32 R16, R12, 0xc, R2 ;  /* 0x0000000c0c107825 */ /* 0x002fe200078e0002 */
        /* <DEDUP_REMOVED lines=11> */
.L_x_61:
[----:B------:R-:W-:Y:S05]  /*0fa0*/  BSYNC.RECONVERGENT B0 ;  /* 0x0000000000007941 */ /* 0x000fea0003800200 */
.L_x_60:
[----:B------:R-:W-:Y:S04]  /*0fb0*/  BSSY.RECONVERGENT B0, `(.L_x_62) ;  /* 0x000002c000007945 */ /* 0x000fe80003800200 */
        /* <DEDUP_REMOVED lines=12> */
[----:B0-----:R-:W-:Y:S01]  /*1080*/  IMAD.MOV.U32 R16, RZ, RZ, RZ ;  /* 0x000000ffff107224 */ /* 0x001fe200078e00ff */
[----:B--2---:R-:W-:-:S05]  /*1090*/  IADD3 R19, PT, PT, RZ, -R17, RZ ;  /* 0x80000011ff137210 */ /* 0x004fca0007ffe0ff */
        /* <DEDUP_REMOVED lines=9> */
[----:B------:R-:W-:-:S04]  /*1130*/  @!P0 IMAD.IADD R17, R17, 0x1, -R14 ;  /* 0x0000000111118824 */ /* 0x000fc800078e0a0e */
[----:B------:R-:W-:-:S04]  /*1140*/  IMAD.MOV.U32 R14, RZ, RZ, R17 ;  /* 0x000000ffff0e7224 */ /* 0x000fc800078e0011 */
[----:B------:R-:W-:Y:S01]  /*1150*/  @!P1 IMAD.MOV R14, RZ, RZ, -R14 ;  /* 0x000000ffff0e9224 */ /* 0x000fe200078e0a0e */
[----:B------:R-:W-:-:S04]  /*1160*/  @!P2 LOP3.LUT R14, RZ, R13, RZ, 0x33, !PT ;  /* 0x0000000dff0ea212 */ /* 0x000fc800078e33ff */
[----:B------:R-:W-:-:S04]  /*1170*/  IADD3 R16, PT, PT, R14, 0x1, RZ ;  /* 0x000000010e107810 */ /* 0x000fc80007ffe0ff */
[----:B------:R-:W-:-:S04]  /*1180*/  ISETP.GE.AND P0, PT, R16, R13, PT ;  /* 0x0000000d1000720c */ /* 0x000fc80003f06270 */
[----:B------:R-:W-:-:S13]  /*1190*/  ISETP.LT.OR P0, PT, R14, -0x1, P0 ;  /* 0xffffffff0e00780c */ /* 0x000fda0000701670 */
        /* <DEDUP_REMOVED lines=13> */
.L_x_63:
[----:B------:R-:W-:Y:S05]  /*1270*/  BSYNC.RECONVERGENT B0 ;  /* 0x0000000000007941 */ /* 0x000fea0003800200 */
.L_x_62:
[----:B------:R-:W-:Y:S01]  /*1280*/  ISETP.GE.AND P0, PT, R12, -0x2, PT ;  /* 0xfffffffe0c00780c */ /* 0x000fe20003f06270 */
        /* <DEDUP_REMOVED lines=44> */
.L_x_65:
[----:B------:R-:W-:Y:S05]  /*1550*/  BSYNC.RECONVERGENT B0 ;  /* 0x0000000000007941 */ /* 0x000fea0003800200 */
.L_x_64:
        /* <DEDUP_REMOVED lines=17> */
[----:B------:R-:W-:Y:S01]  /*1670*/  IMAD.HI.U32 R19, R17, R19, R16 ;  /* 0x0000001311137227 */ /* 0x000fe200078e0010 */
[----:B------:R-:W-:-:S05]  /*1680*/  MOV R17, R18 ;  /* 0x0000001200117202 */ /* 0x000fca0000000f00 */
        /* <DEDUP_REMOVED lines=26> */
.L_x_67:
[----:B------:R-:W-:Y:S05]  /*1830*/  BSYNC.RECONVERGENT B0 ;  /* 0x0000000000007941 */ /* 0x000fea0003800200 */
.L_x_66:
[----:B------:R-:W-:Y:S05]  /*1840*/  BRA.U UP0, `(.L_x_68) ;  /* 0xffffffed00607547 */ /* 0x000fea000b83ffff */
[----:B-1----:R-:W0:Y:S01]  /*1850*/  MUFU.RCP64H R3, R9 ;  /* 0x0000000900037308 */ /* 0x002e220000001800 */
[----:B------:R-:W-:Y:S01]  /*1860*/  IMAD.MOV.U32 R2, RZ, RZ, 0x1 ;  /* 0x00000001ff027424 */ /* 0x000fe200078e00ff */
[----:B------:R-:W-:Y:S01]  /*1870*/  FSETP.GEU.AND P1, PT, |R5|, 6.5827683646048100446e-37, PT ;  /* 0x036000000500780b */ /* 0x000fe20003f2e200 */
[----:B------:R-:W-:Y:S04]  /*1880*/  BSSY.RECONVERGENT B0, `(.L_x_69) ;  /* 0x0000012000007945 */ /* 0x000fe80003800200 */
[----:B0-----:R-:W-:-:S08]  /*1890*/  DFMA R12, -R8, R2, 1 ;  /* 0x3ff00000080c742b */ /* 0x001fd00000000102 */
[----:B------:R-:W-:-:S08]  /*18a0*/  DFMA R12, R12, R12, R12 ;  /* 0x0000000c0c0c722b */ /* 0x000fd0000000000c */
[----:B------:R-:W-:-:S08]  /*18b0*/  DFMA R12, R2, R12, R2 ;  /* 0x0000000c020c722b */ /* 0x000fd00000000002 */
[----:B------:R-:W-:-:S08]  /*18c0*/  DFMA R2, -R8, R12, 1 ;  /* 0x3ff000000802742b */ /* 0x000fd0000000010c */
[----:B------:R-:W-:-:S08]  /*18d0*/  DFMA R2, R12, R2, R12 ;  /* 0x000000020c02722b */ /* 0x000fd0000000000c */
[----:B------:R-:W-:-:S08]  /*18e0*/  DMUL R12, R4, R2 ;  /* 0x00000002040c7228 */ /* 0x000fd00000000000 */
[----:B------:R-:W-:-:S08]  /*18f0*/  DFMA R14, -R8, R12, R4 ;  /* 0x0000000c080e722b */ /* 0x000fd00000000104 */
[----:B------:R-:W-:-:S10]  /*1900*/  DFMA R2, R2, R14, R12 ;  /* 0x0000000e0202722b */ /* 0x000fd4000000000c */
[----:B------:R-:W-:-:S05]  /*1910*/  FFMA R12, RZ, R9, R3 ;  /* 0x00000009ff0c7223 */ /* 0x000fca0000000003 */
[----:B------:R-:W-:-:S13]  /*1920*/  FSETP.GT.AND P0, PT, |R12|, 1.469367938527859385e-39, PT ;  /* 0x001000000c00780b */ /* 0x000fda0003f04200 */
[----:B------:R-:W-:Y:S05]  /*1930*/  @P0 BRA P1, `(.L_x_70) ;  /* 0x0000000000180947 */ /* 0x000fea0000800000 */
[----:B------:R-:W-:Y:S01]  /*1940*/  MOV R14, R8 ;  /* 0x00000008000e7202 */ /* 0x000fe20000000f00 */
[----:B------:R-:W-:Y:S01]  /*1950*/  IMAD.MOV.U32 R15, RZ, RZ, R9 ;  /* 0x000000ffff0f7224 */ /* 0x000fe200078e0009 */
[----:B------:R-:W-:-:S07]  /*1960*/  MOV R2, 0x1980 ;  /* 0x0000198000027802 */ /* 0x000fce0000000f00 */
[----:B------:R-:W-:Y:S05]  /*1970*/  CALL.REL.NOINC `($__internal_2_$__cuda_sm20_div_rn_f64_full) ;  /* 0x0000000000e87944 */ /* 0x000fea0003c00000 */
[----:B------:R-:W-:Y:S02]  /*1980*/  IMAD.MOV.U32 R2, RZ, RZ, R4 ;  /* 0x000000ffff027224 */ /* 0x000fe400078e0004 */
[----:B------:R-:W-:-:S07]  /*1990*/  IMAD.MOV.U32 R3, RZ, RZ, R5 ;  /* 0x000000ffff037224 */ /* 0x000fce00078e0005 */
.L_x_70:
[----:B------:R-:W-:Y:S05]  /*19a0*/  BSYNC.RECONVERGENT B0 ;  /* 0x0000000000007941 */ /* 0x000fea0003800200 */
.L_x_69:
[----:B------:R-:W0:Y:S01]  /*19b0*/  MUFU.RCP64H R5, R9 ;  /* 0x0000000900057308 */ /* 0x000e220000001800 */
[----:B------:R-:W-:Y:S01]  /*19c0*/  IMAD.MOV.U32 R4, RZ, RZ, 0x1 ;  /* 0x00000001ff047424 */ /* 0x000fe200078e00ff */
[----:B------:R-:W1:Y:S01]  /*19d0*/  LDC.64 R26, c[0x0][0x388] ;  /* 0x0000e200ff1a7b82 */ /* 0x000e620000000a00 */
[----:B------:R-:W-:Y:S01]  /*19e0*/  FSETP.GEU.AND P1, PT, |R11|, 6.5827683646048100446e-37, PT ;  /* 0x036000000b00780b */ /* 0x000fe20003f2e200 */
[----:B------:R-:W-:Y:S04]  /*19f0*/  BSSY.RECONVERGENT B0, `(.L_x_71) ;  /* 0x0000015000007945 */ /* 0x000fe80003800200 */
[----:B------:R-:W2:Y:S01]  /*1a00*/  F2F.F32.F64 R3, R2 ;  /* 0x0000000200037310 */ /* 0x000ea20000301000 */
[----:B0-----:R-:W-:-:S08]  /*1a10*/  DFMA R12, -R8, R4, 1 ;  /* 0x3ff00000080c742b */ /* 0x001fd00000000104 */
[----:B------:R-:W-:Y:S01]  /*1a20*/  DFMA R12, R12, R12, R12 ;  /* 0x0000000c0c0c722b */ /* 0x000fe2000000000c */
[----:B-1----:R-:W-:-:S05]  /*1a30*/  IMAD.WIDE.U32 R26, R0, 0xc, R26 ;  /* 0x0000000c001a7825 */ /* 0x002fca00078e001a */
[----:B--2---:R0:W-:Y:S02]  /*1a40*/  STG.E desc[UR8][R26.64], R3 ;  /* 0x000000031a007986 */ /* 0x0041e4000c101908 */
        /* <DEDUP_REMOVED lines=8> */
[----:B0-----:R-:W-:Y:S05]  /*1ad0*/  @P0 BRA P1, `(.L_x_72) ;  /* 0x0000000000180947 */ /* 0x001fea0000800000 */
[----:B------:R-:W-:Y:S01]  /*1ae0*/  IMAD.MOV.U32 R4, RZ, RZ, R10 ;  /* 0x000000ffff047224 */ /* 0x000fe200078e000a */
[----:B------:R-:W-:Y:S01]  /*1af0*/  MOV R15, R9 ;  /* 0x00000009000f7202 */ /* 0x000fe20000000f00 */
[----:B------:R-:W-:Y:S01]  /*1b00*/  IMAD.MOV.U32 R5, RZ, RZ, R11 ;  /* 0x000000ffff057224 */ /* 0x000fe200078e000b */
[----:B------:R-:W-:Y:S01]  /*1b10*/  MOV R2, 0x1b40 ;  /* 0x00001b4000027802 */ /* 0x000fe20000000f00 */
[----:B------:R-:W-:-:S07]  /*1b20*/  IMAD.MOV.U32 R14, RZ, RZ, R8 ;  /* 0x000000ffff0e7224 */ /* 0x000fce00078e0008 */
[----:B------:R-:W-:Y:S05]  /*1b30*/  CALL.REL.NOINC `($__internal_2_$__cuda_sm20_div_rn_f64_full) ;  /* 0x0000000000787944 */ /* 0x000fea0003c00000 */
.L_x_72:
[----:B------:R-:W-:Y:S05]  /*1b40*/  BSYNC.RECONVERGENT B0 ;  /* 0x0000000000007941 */ /* 0x000fea0003800200 */
.L_x_71:
[----:B------:R-:W0:Y:S01]  /*1b50*/  MUFU.RCP64H R3, R9 ;  /* 0x0000000900037308 */ /* 0x000e220000001800 */
[----:B------:R-:W-:Y:S01]  /*1b60*/  IMAD.MOV.U32 R2, RZ, RZ, 0x1 ;  /* 0x00000001ff027424 */ /* 0x000fe200078e00ff */
[----:B------:R-:W-:Y:S01]  /*1b70*/  FSETP.GEU.AND P1, PT, |R7|, 6.5827683646048100446e-37, PT ;  /* 0x036000000700780b */ /* 0x000fe20003f2e200 */
[----:B------:R-:W-:Y:S05]  /*1b80*/  BSSY.RECONVERGENT B0, `(.L_x_73) ;  /* 0x0000016000007945 */ /* 0x000fea0003800200 */
[----:B------:R-:W1:Y:S01]  /*1b90*/  F2F.F32.F64 R5, R4 ;  /* 0x0000000400057310 */ /* 0x000e620000301000 */
[----:B0-----:R-:W-:Y:S01]  /*1ba0*/  DFMA R10, -R8, R2, 1 ;  /* 0x3ff00000080a742b */ /* 0x001fe20000000102 */
[----:B-1----:R0:W-:Y:S07]  /*1bb0*/  STG.E desc[UR8][R26.64+0x4], R5 ;  /* 0x000004051a007986 */ /* 0x0021ee000c101908 */
        /* <DEDUP_REMOVED lines=11> */
[----:B------:R-:W-:Y:S01]  /*1c70*/  MOV R2, 0x1cc0 ;  /* 0x00001cc000027802 */ /* 0x000fe20000000f00 */
[----:B------:R-:W-:Y:S02]  /*1c80*/  IMAD.MOV.U32 R5, RZ, RZ, R7 ;  /* 0x000000ffff057224 */ /* 0x000fe400078e0007 */
[----:B------:R-:W-:Y:S02]  /*1c90*/  IMAD.MOV.U32 R14, RZ, RZ, R8 ;  /* 0x000000ffff0e7224 */ /* 0x000fe400078e0008 */
[----:B------:R-:W-:-:S07]  /*1ca0*/  IMAD.MOV.U32 R15, RZ, RZ, R9 ;  /* 0x000000ffff0f7224 */ /* 0x000fce00078e0009 */
[----:B------:R-:W-:Y:S05]  /*1cb0*/  CALL.REL.NOINC `($__internal_2_$__cuda_sm20_div_rn_f64_full) ;  /* 0x0000000000187944 */ /* 0x000fea0003c00000 */
[----:B------:R-:W-:Y:S01]  /*1cc0*/  IMAD.MOV.U32 R2, RZ, RZ, R4 ;  /* 0x000000ffff027224 */ /* 0x000fe200078e0004 */
[----:B------:R-:W-:-:S07]  /*1cd0*/  MOV R3, R5 ;  /* 0x0000000500037202 */ /* 0x000fce0000000f00 */
.L_x_74:
[----:B------:R-:W-:Y:S05]  /*1ce0*/  BSYNC.RECONVERGENT B0 ;  /* 0x0000000000007941 */ /* 0x000fea0003800200 */
.L_x_73:
[----:B------:R-:W0:Y:S02]  /*1cf0*/  F2F.F32.F64 R3, R2 ;  /* 0x0000000200037310 */ /* 0x000e240000301000 */
[----:B0-----:R-:W-:Y:S01]  /*1d00*/  STG.E desc[UR8][R26.64+0x8], R3 ;  /* 0x000008031a007986 */ /* 0x001fe2000c101908 */
[----:B------:R-:W-:Y:S05]  /*1d10*/  EXIT ;  /* 0x000000000000794d */ /* 0x000fea0003800000 */
        .weak           $__internal_2_$__cuda_sm20_div_rn_f64_full
        .type           $__internal_2_$__cuda_sm20_div_rn_f64_full,@function
        .size           $__internal_2_$__cuda_sm20_div_rn_f64_full,(.L_x_83 - $__internal_2_$__cuda_sm20_div_rn_f64_full)
$__internal_2_$__cuda_sm20_div_rn_f64_full:
[C---:B------:R-:W-:Y:S01]  /*1d20*/  FSETP.GEU.AND P0, PT, |R15|.reuse, 1.469367938527859385e-39, PT ;  /* 0x001000000f00780b */ /* 0x040fe20003f0e200 */
[----:B------:R-:W-:Y:S01]  /*1d30*/  IMAD.MOV.U32 R17, RZ, RZ, R5 ;  /* 0x000000ffff117224 */ /* 0x000fe200078e0005 */
[C---:B------:R-:W-:Y:S01]  /*1d40*/  LOP3.LUT R12, R15.reuse, 0x800fffff, RZ, 0xc0, !PT ;  /* 0x800fffff0f0c7812 */ /* 0x040fe200078ec0ff */
[----:B------:R-:W-:Y:S01]  /*1d50*/  IMAD.MOV.U32 R20, RZ, RZ, 0x1 ;  /* 0x00000001ff147424 */ /* 0x000fe200078e00ff */
[----:B------:R-:W-:Y:S01]  /*1d60*/  LOP3.LUT R5, R15, 0x7ff00000, RZ, 0xc0, !PT ;  /* 0x7ff000000f057812 */ /* 0x000fe200078ec0ff */
[----:B------:R-:W-:Y:S01]  /*1d70*/  IMAD.MOV.U32 R16, RZ, RZ, R4 ;  /* 0x000000ffff107224 */ /* 0x000fe200078e0004 */
[----:B------:R-:W-:Y:S01]  /*1d80*/  LOP3.LUT R13, R12, 0x3ff00000, RZ, 0xfc, !PT ;  /* 0x3ff000000c0d7812 */ /* 0x000fe200078efcff */
[----:B------:R-:W-:Y:S01]  /*1d90*/  IMAD.MOV.U32 R12, RZ, RZ, R14 ;  /* 0x000000ffff0c7224 */ /* 0x000fe200078e000e */
[C---:B------:R-:W-:Y:S01]  /*1da0*/  FSETP.GEU.AND P2, PT, |R17|.reuse, 1.469367938527859385e-39, PT ;  /* 0x001000001100780b */ /* 0x040fe20003f4e200 */
[----:B------:R-:W-:Y:S01]  /*1db0*/  BSSY.RECONVERGENT B1, `(.L_x_75) ;  /* 0x0000050000017945 */ /* 0x000fe20003800200 */
[----:B------:R-:W-:-:S03]  /*1dc0*/  LOP3.LUT R3, R17, 0x7ff00000, RZ, 0xc0, !PT ;  /* 0x7ff0000011037812 */ /* 0x000fc600078ec0ff */
[----:B------:R-:W-:Y:S01]  /*1dd0*/  @!P0 DMUL R12, R14, 8.98846567431157953865e+307 ;  /* 0x7fe000000e0c8828 */ /* 0x000fe20000000000 */
[----:B------:R-:W-:Y:S01]  /*1de0*/  ISETP.GE.U32.AND P1, PT, R3, R5, PT ;  /* 0x000000050300720c */ /* 0x000fe20003f26070 */
[----:B------:R-:W-:-:S04]  /*1df0*/  IMAD.MOV.U32 R28, RZ, RZ, R3 ;  /* 0x000000ffff1c7224 */ /* 0x000fc800078e0003 */
[----:B------:R-:W0:Y:S02]  /*1e00*/  MUFU.RCP64H R21, R13 ;  /* 0x0000000d00157308 */ /* 0x000e240000001800 */
[----:B------:R-:W-:Y:S02]  /*1e10*/  @!P2 LOP3.LUT R4, R15, 0x7ff00000, RZ, 0xc0, !PT ;  /* 0x7ff000000f04a812 */ /* 0x000fe400078ec0ff */
[----:B------:R-:W-:Y:S02]  /*1e20*/  @!P2 MOV R22, RZ ;  /* 0x000000ff0016a202 */ /* 0x000fe40000000f00 */
[----:B------:R-:W-:Y:S01]  /*1e30*/  @!P2 ISETP.GE.U32.AND P3, PT, R3, R4, PT ;  /* 0x000000040300a20c */ /* 0x000fe20003f66070 */
[----:B------:R-:W-:Y:S01]  /*1e40*/  IMAD.MOV.U32 R4, RZ, RZ, 0x1ca00000 ;  /* 0x1ca00000ff047424 */ /* 0x000fe200078e00ff */
[----:B------:R-:W-:-:S04]  /*1e50*/  @!P0 LOP3.LUT R5, R13, 0x7ff00000, RZ, 0xc0, !PT ;  /* 0x7ff000000d058812 */ /* 0x000fc800078ec0ff */
[----:B------:R-:W-:Y:S01]  /*1e60*/  @!P2 SEL R23, R4, 0x63400000, !P3 ;  /* 0x634000000417a807 */ /* 0x000fe20005800000 */
[----:B------:R-:W-:-:S03]  /*1e70*/  VIADD R29, R5, 0xffffffff ;  /* 0xffffffff051d7836 */ /* 0x000fc60000000000 */
[----:B------:R-:W-:Y:S01]  /*1e80*/  @!P2 LOP3.LUT R23, R23, 0x80000000, R17, 0xf8, !PT ;  /* 0x800000001717a812 */ /* 0x000fe200078ef811 */
[----:B0-----:R-:W-:-:S03]  /*1e90*/  DFMA R18, R20, -R12, 1 ;  /* 0x3ff000001412742b */ /* 0x001fc6000000080c */
[----:B------:R-:W-:-:S05]  /*1ea0*/  @!P2 LOP3.LUT R23, R23, 0x100000, RZ, 0xfc, !PT ;  /* 0x001000001717a812 */ /* 0x000fca00078efcff */
[----:B------:R-:W-:-:S08]  /*1eb0*/  DFMA R18, R18, R18, R18 ;  /* 0x000000121212722b */ /* 0x000fd00000000012 */
[----:B------:R-:W-:Y:S01]  /*1ec0*/  DFMA R20, R20, R18, R20 ;  /* 0x000000121414722b */ /* 0x000fe20000000014 */
[----:B------:R-:W-:Y:S01]  /*1ed0*/  SEL R19, R4, 0x63400000, !P1 ;  /* 0x6340000004137807 */ /* 0x000fe20004800000 */
[----:B------:R-:W-:-:S03]  /*1ee0*/  IMAD.MOV.U32 R18, RZ, RZ, R16 ;  /* 0x000000ffff127224 */ /* 0x000fc600078e0010 */
[----:B------:R-:W-:-:S03]  /*1ef0*/  LOP3.LUT R19, R19, 0x800fffff, R17, 0xf8, !PT ;  /* 0x800fffff13137812 */ /* 0x000fc600078ef811 */
[----:B------:R-:W-:-:S03]  /*1f00*/  DFMA R24, R20, -R12, 1 ;  /* 0x3ff000001418742b */ /* 0x000fc6000000080c */
[----:B------:R-:W-:-:S05]  /*1f10*/  @!P2 DFMA R18, R18, 2, -R22 ;  /* 0x400000001212a82b */ /* 0x000fca0000000816 */
[----:B------:R-:W-:-:S05]  /*1f20*/  DFMA R24, R20, R24, R20 ;  /* 0x000000181418722b */ /* 0x000fca0000000014 */
[----:B------:R-:W-:-:S03]  /*1f30*/  @!P2 LOP3.LUT R28, R19, 0x7ff00000, RZ, 0xc0, !PT ;  /* 0x7ff00000131ca812 */ /* 0x000fc600078ec0ff */
[----:B------:R-:W-:Y:S02]  /*1f40*/  DMUL R20, R24, R18 ;  /* 0x0000001218147228 */ /* 0x000fe40000000000 */
[----:B------:R-:W-:-:S05]  /*1f50*/  VIADD R22, R28, 0xffffffff ;  /* 0xffffffff1c167836 */ /* 0x000fca0000000000 */
[----:B------:R-:W-:Y:S01]  /*1f60*/  ISETP.GT.U32.AND P0, PT, R22, 0x7feffffe, PT ;  /* 0x7feffffe1600780c */ /* 0x000fe20003f04070 */
[----:B------:R-:W-:-:S03]  /*1f70*/  DFMA R22, R20, -R12, R18 ;  /* 0x8000000c1416722b */ /* 0x000fc60000000012 */
[----:B------:R-:W-:-:S05]  /*1f80*/  ISETP.GT.U32.OR P0, PT, R29, 0x7feffffe, P0 ;  /* 0x7feffffe1d00780c */ /* 0x000fca0000704470 */
[----:B------:R-:W-:-:S08]  /*1f90*/  DFMA R22, R24, R22, R20 ;  /* 0x000000161816722b */ /* 0x000fd00000000014 */
[----:B------:R-:W-:Y:S05]  /*1fa0*/  @P0 BRA `(.L_x_76) ;  /* 0x00000000006c0947 */ /* 0x000fea0003800000 */
[----:B------:R-:W-:-:S04]  /*1fb0*/  LOP3.LUT R16, R15, 0x7ff00000, RZ, 0xc0, !PT ;  /* 0x7ff000000f107812 */ /* 0x000fc800078ec0ff */
[CC--:B------:R-:W-:Y:S02]  /*1fc0*/  VIADDMNMX R5, R3.reuse, -R16.reuse, 0xb9600000, !PT ;  /* 0xb960000003057446 */ /* 0x0c0fe40007800910 */
[----:B------:R-:W-:Y:S02]  /*1fd0*/  ISETP.GE.U32.AND P0, PT, R3, R16, PT ;  /* 0x000000100300720c */ /* 0x000fe40003f06070 */
[----:B------:R-:W-:Y:S02]  /*1fe0*/  VIMNMX R3, PT, PT, R5, 0x46a00000, PT ;  /* 0x46a0000005037848 */ /* 0x000fe40003fe0100 */
[----:B------:R-:W-:-:S05]  /*1ff0*/  SEL R4, R4, 0x63400000, !P0 ;  /* 0x6340000004047807 */ /* 0x000fca0004000000 */
[----:B------:R-:W-:Y:S02]  /*2000*/  IMAD.IADD R3, R3, 0x1, -R4 ;  /* 0x0000000103037824 */ /* 0x000fe400078e0a04 */
[----:B------:R-:W-:Y:S02]  /*2010*/  IMAD.MOV.U32 R4, RZ, RZ, RZ ;  /* 0x000000ffff047224 */ /* 0x000fe400078e00ff */
[----:B------:R-:W-:-:S06]  /*2020*/  VIADD R5, R3, 0x7fe00000 ;  /* 0x7fe0000003057836 */ /* 0x000fcc0000000000 */
[----:B------:R-:W-:-:S10]  /*2030*/  DMUL R20, R22, R4 ;  /* 0x0000000416147228 */ /* 0x000fd40000000000 */
[----:B------:R-:W-:-:S13]  /*2040*/  FSETP.GTU.AND P0, PT, |R21|, 1.469367938527859385e-39, PT ;  /* 0x001000001500780b */ /* 0x000fda0003f0c200 */
[----:B------:R-:W-:Y:S05]  /*2050*/  @P0 BRA `(.L_x_77) ;  /* 0x0000000000940947 */ /* 0x000fea0003800000 */
[----:B------:R-:W-:Y:S01]  /*2060*/  DFMA R12, R22, -R12, R18 ;  /* 0x8000000c160c722b */ /* 0x000fe20000000012 */
[----:B------:R-:W-:-:S09]  /*2070*/  MOV R4, RZ ;  /* 0x000000ff00047202 */ /* 0x000fd20000000f00 */
[C---:B------:R-:W-:Y:S02]  /*2080*/  FSETP.NEU.AND P0, PT, R13.reuse, RZ, PT ;  /* 0x000000ff0d00720b */ /* 0x040fe40003f0d000 */
[----:B------:R-:W-:-:S04]  /*2090*/  LOP3.LUT R15, R13, 0x80000000, R15, 0x48, !PT ;  /* 0x800000000d0f7812 */ /* 0x000fc800078e480f */
[----:B------:R-:W-:-:S07]  /*20a0*/  LOP3.LUT R5, R15, R5, RZ, 0xfc, !PT ;  /* 0x000000050f057212 */ /* 0x000fce00078efcff */
[----:B------:R-:W-:Y:S05]  /*20b0*/  @!P0 BRA `(.L_x_77) ;  /* 0x00000000007c8947 */ /* 0x000fea0003800000 */
[----:B------:R-:W-:Y:S01]  /*20c0*/  IMAD.MOV R13, RZ, RZ, -R3 ;  /* 0x000000ffff0d7224 */ /* 0x000fe200078e0a03 */
[----:B------:R-:W-:Y:S01]  /*20d0*/  DMUL.RP R4, R22, R4 ;  /* 0x0000000416047228 */ /* 0x000fe20000008000 */
[----:B------:R-:W-:Y:S01]  /*20e0*/  IMAD.MOV.U32 R12, RZ, RZ, RZ ;  /* 0x000000ffff0c7224 */ /* 0x000fe200078e00ff */
[----:B------:R-:W-:-:S05]  /*20f0*/  IADD3 R3, PT, PT, -R3, -0x43300000, RZ ;  /* 0xbcd0000003037810 */ /* 0x000fca0007ffe1ff */
[----:B------:R-:W-:-:S03]  /*2100*/  DFMA R12, R20, -R12, R22 ;  /* 0x8000000c140c722b */ /* 0x000fc60000000016 */
[----:B------:R-:W-:-:S07]  /*2110*/  LOP3.LUT R15, R5, R15, RZ, 0x3c, !PT ;  /* 0x0000000f050f7212 */ /* 0x000fce00078e3cff */
[----:B------:R-:W-:-:S04]  /*2120*/  FSETP.NEU.AND P0, PT, |R13|, R3, PT ;  /* 0x000000030d00720b */ /* 0x000fc80003f0d200 */
[----:B------:R-:W-:Y:S02]  /*2130*/  FSEL R20, R4, R20, !P0 ;  /* 0x0000001404147208 */ /* 0x000fe40004000000 */
[----:B------:R-:W-:Y:S01]  /*2140*/  FSEL R21, R15, R21, !P0 ;  /* 0x000000150f157208 */ /* 0x000fe20004000000 */
[----:B------:R-:W-:Y:S06]  /*2150*/  BRA `(.L_x_77) ;  /* 0x0000000000547947 */ /* 0x000fec0003800000 */
.L_x_76:
[----:B------:R-:W-:-:S14]  /*2160*/  DSETP.NAN.AND P0, PT, R16, R16, PT ;  /* 0x000000101000722a */ /* 0x000fdc0003f08000 */
[----:B------:R-:W-:Y:S05]  /*2170*/  @P0 BRA `(.L_x_78) ;  /* 0x0000000000440947 */ /* 0x000fea0003800000 */
[----:B------:R-:W-:-:S14]  /*2180*/  DSETP.NAN.AND P0, PT, R14, R14, PT ;  /* 0x0000000e0e00722a */ /* 0x000fdc0003f08000 */
[----:B------:R-:W-:Y:S05]  /*2190*/  @P0 BRA `(.L_x_79) ;  /* 0x0000000000300947 */ /* 0x000fea0003800000 */
[----:B------:R-:W-:Y:S01]  /*21a0*/  ISETP.NE.AND P0, PT, R28, R5, PT ;  /* 0x000000051c00720c */ /* 0x000fe20003f05270 */
[----:B------:R-:W-:Y:S02]  /*21b0*/  IMAD.MOV.U32 R20, RZ, RZ, 0x0 ;  /* 0x00000000ff147424 */ /* 0x000fe400078e00ff */
[----:B------:R-:W-:-:S10]  /*21c0*/  IMAD.MOV.U32 R21, RZ, RZ, -0x80000 ;  /* 0xfff80000ff157424 */ /* 0x000fd400078e00ff */
[----:B------:R-:W-:Y:S05]  /*21d0*/  @!P0 BRA `(.L_x_77) ;  /* 0x0000000000348947 */ /* 0x000fea0003800000 */
[----:B------:R-:W-:Y:S02]  /*21e0*/  ISETP.NE.AND P0, PT, R28, 0x7ff00000, PT ;  /* 0x7ff000001c00780c */ /* 0x000fe40003f05270 */
[----:B------:R-:W-:Y:S02]  /*21f0*/  LOP3.LUT R21, R17, 0x80000000, R15, 0x48, !PT ;  /* 0x8000000011157812 */ /* 0x000fe400078e480f */
[----:B------:R-:W-:-:S13]  /*2200*/  ISETP.EQ.OR P0, PT, R5, RZ, !P0 ;  /* 0x000000ff0500720c */ /* 0x000fda0004702670 */
[----:B------:R-:W-:Y:S01]  /*2210*/  @P0 LOP3.LUT R3, R21, 0x7ff00000, RZ, 0xfc, !PT ;  /* 0x7ff0000015030812 */ /* 0x000fe200078efcff */
[----:B------:R-:W-:Y:S02]  /*2220*/  @!P0 IMAD.MOV.U32 R20, RZ, RZ, RZ ;  /* 0x000000ffff148224 */ /* 0x000fe400078e00ff */
[----:B------:R-:W-:Y:S01]  /*2230*/  @P0 IMAD.MOV.U32 R20, RZ, RZ, RZ ;  /* 0x000000ffff140224 */ /* 0x000fe200078e00ff */
[----:B------:R-:W-:Y:S01]  /*2240*/  @P0 MOV R21, R3 ;  /* 0x0000000300150202 */ /* 0x000fe20000000f00 */
[----:B------:R-:W-:Y:S06]  /*2250*/  BRA `(.L_x_77) ;  /* 0x0000000000147947 */ /* 0x000fec0003800000 */
.L_x_79:
[----:B------:R-:W-:Y:S01]  /*2260*/  LOP3.LUT R21, R15, 0x80000, RZ, 0xfc, !PT ;  /* 0x000800000f157812 */ /* 0x000fe200078efcff */
[----:B------:R-:W-:Y:S01]  /*2270*/  IMAD.MOV.U32 R20, RZ, RZ, R14 ;  /* 0x000000ffff147224 */ /* 0x000fe200078e000e */
[----:B------:R-:W-:Y:S06]  /*2280*/  BRA `(.L_x_77) ;  /* 0x0000000000087947 */ /* 0x000fec0003800000 */
.L_x_78:
[----:B------:R-:W-:Y:S01]  /*2290*/  LOP3.LUT R21, R17, 0x80000, RZ, 0xfc, !PT ;  /* 0x0008000011157812 */ /* 0x000fe200078efcff */
[----:B------:R-:W-:-:S07]  /*22a0*/  IMAD.MOV.U32 R20, RZ, RZ, R16 ;  /* 0x000000ffff147224 */ /* 0x000fce00078e0010 */
.L_x_77:
[----:B------:R-:W-:Y:S05]  /*22b0*/  BSYNC.RECONVERGENT B1 ;  /* 0x0000000000017941 */ /* 0x000fea0003800200 */
.L_x_75:
[----:B------:R-:W-:Y:S02]  /*22c0*/  IMAD.MOV.U32 R3, RZ, RZ, 0x0 ;  /* 0x00000000ff037424 */ /* 0x000fe400078e00ff */
[----:B------:R-:W-:Y:S02]  /*22d0*/  IMAD.MOV.U32 R4, RZ, RZ, R20 ;  /* 0x000000ffff047224 */ /* 0x000fe400078e0014 */
[----:B------:R-:W-:Y:S01]  /*22e0*/  IMAD.MOV.U32 R5, RZ, RZ, R21 ;  /* 0x000000ffff057224 */ /* 0x000fe200078e0015 */
[----:B------:R-:W-:Y:S06]  /*22f0*/  RET.REL.NODEC R2 `(cu_apply_gaussian_filter) ;  /* 0xffffffdc02407950 */ /* 0x000fec0003c3ffff */
.L_x_80:
        /* <DEDUP_REMOVED lines=16> */
.L_x_83:


//--------------------- .nv.shared.reserved.0     --------------------------
	.section	.nv.shared.reserved.0,"aw",@nobits
	.weak		__nv_reservedSMEM_offset_0_alias
	.size		__nv_reservedSMEM_offset_0_alias, 0, 64
	.other		__nv_reservedSMEM_offset_0_alias,@"STO_CUDA_RESERVED_SHARED STV_DEFAULT"
__nv_reservedSMEM_offset_0_alias:
	.zero		0
	.zero		64


//--------------------- .nv.shared.cu_apply_gaussian_filter --------------------------
	.section	.nv.shared.cu_apply_gaussian_filter,"aw",@nobits
	.sectionflags	@""
	.align	8
.nv.shared.cu_apply_gaussian_filter:
	.zero		1416


//--------------------- .nv.constant0.hysteresis_kernel --------------------------
	.section	.nv.constant0.hysteresis_kernel,"a",@progbits
	.sectionflags	@""
	.align	4
.nv.constant0.hysteresis_kernel:
	.zero		928


//--------------------- .nv.constant0.cu_hysteresis_low --------------------------
	.section	.nv.constant0.cu_hysteresis_low,"a",@progbits
	.sectionflags	@""
	.align	4
.nv.constant0.cu_hysteresis_low:
	.zero		932


//--------------------- .nv.constant0.cu_hysteresis_high --------------------------
	.section	.nv.constant0.cu_hysteresis_high,"a",@progbits
	.sectionflags	@""
	.align	4
.nv.constant0.cu_hysteresis_high:
	.zero		932


//--------------------- .nv.constant0.cu_suppress_non_max --------------------------
	.section	.nv.constant0.cu_suppress_non_max,"a",@progbits
	.sectionflags	@""
	.align	4
.nv.constant0.cu_suppress_non_max:
	.zero		936


//--------------------- .nv.constant0.cu_magnitude --------------------------
	.section	.nv.constant0.cu_magnitude,"a",@progbits
	.sectionflags	@""
	.align	4
.nv.constant0.cu_magnitude:
	.zero		928


//--------------------- .nv.constant0.cu_compute_intensity_gradient --------------------------
	.section	.nv.constant0.cu_compute_intensity_gradient,"a",@progbits
	.sectionflags	@""
	.align	4
.nv.constant0.cu_compute_intensity_gradient:
	.zero		928


//--------------------- .nv.constant0.cu_apply_gaussian_filter --------------------------
	.section	.nv.constant0.cu_apply_gaussian_filter,"a",@progbits
	.sectionflags	@""
	.align	4
.nv.constant0.cu_apply_gaussian_filter:
	.zero		928


//--------------------- SYMBOLS --------------------------

	.type		.nv.reservedSmem.offset0,@object
	.size		.nv.reservedSmem.offset0,0x4
	.type		.nv.reservedSmem.cap,@object
	.size		.nv.reservedSmem.cap,0x4
